//
// Generated by NVIDIA NVVM Compiler
//
// Compiler Build ID: CL-36424714
// Cuda compilation tools, release 13.0, V13.0.88
// Based on NVVM 20.0.0
//

.version 9.0
.target sm_100
.address_size 64

	// .globl	_Z9matrixMulPdS_S_ii
.global .align 1 .b8 _ZN34_INTERNAL_09f81d5a_4_k_cu_47dac6b94cuda3std3__45__cpo5beginE[1];
.global .align 1 .b8 _ZN34_INTERNAL_09f81d5a_4_k_cu_47dac6b94cuda3std3__45__cpo3endE[1];
.global .align 1 .b8 _ZN34_INTERNAL_09f81d5a_4_k_cu_47dac6b94cuda3std3__45__cpo6cbeginE[1];
.global .align 1 .b8 _ZN34_INTERNAL_09f81d5a_4_k_cu_47dac6b94cuda3std3__45__cpo4cendE[1];
.global .align 1 .b8 _ZN34_INTERNAL_09f81d5a_4_k_cu_47dac6b94cuda3std3__45__cpo6rbeginE[1];
.global .align 1 .b8 _ZN34_INTERNAL_09f81d5a_4_k_cu_47dac6b94cuda3std3__45__cpo4rendE[1];
.global .align 1 .b8 _ZN34_INTERNAL_09f81d5a_4_k_cu_47dac6b94cuda3std3__45__cpo7crbeginE[1];
.global .align 1 .b8 _ZN34_INTERNAL_09f81d5a_4_k_cu_47dac6b94cuda3std3__45__cpo5crendE[1];
.global .align 1 .b8 _ZN34_INTERNAL_09f81d5a_4_k_cu_47dac6b94cuda3std3__436_GLOBAL__N__09f81d5a_4_k_cu_47dac6b96ignoreE[1];
.global .align 1 .b8 _ZN34_INTERNAL_09f81d5a_4_k_cu_47dac6b94cuda3std3__419piecewise_constructE[1];
.global .align 1 .b8 _ZN34_INTERNAL_09f81d5a_4_k_cu_47dac6b94cuda3std3__48in_placeE[1];
.global .align 1 .b8 _ZN34_INTERNAL_09f81d5a_4_k_cu_47dac6b94cuda3std3__420unreachable_sentinelE[1];
.global .align 1 .b8 _ZN34_INTERNAL_09f81d5a_4_k_cu_47dac6b94cuda3std3__47nulloptE[1];
.global .align 1 .b8 _ZN34_INTERNAL_09f81d5a_4_k_cu_47dac6b94cuda3std3__48unexpectE[1];
.global .align 1 .b8 _ZN34_INTERNAL_09f81d5a_4_k_cu_47dac6b94cuda3std6ranges3__45__cpo4swapE[1];
.global .align 1 .b8 _ZN34_INTERNAL_09f81d5a_4_k_cu_47dac6b94cuda3std6ranges3__45__cpo9iter_moveE[1];
.global .align 1 .b8 _ZN34_INTERNAL_09f81d5a_4_k_cu_47dac6b94cuda3std6ranges3__45__cpo5beginE[1];
.global .align 1 .b8 _ZN34_INTERNAL_09f81d5a_4_k_cu_47dac6b94cuda3std6ranges3__45__cpo3endE[1];
.global .align 1 .b8 _ZN34_INTERNAL_09f81d5a_4_k_cu_47dac6b94cuda3std6ranges3__45__cpo6cbeginE[1];
.global .align 1 .b8 _ZN34_INTERNAL_09f81d5a_4_k_cu_47dac6b94cuda3std6ranges3__45__cpo4cendE[1];
.global .align 1 .b8 _ZN34_INTERNAL_09f81d5a_4_k_cu_47dac6b94cuda3std6ranges3__45__cpo7advanceE[1];
.global .align 1 .b8 _ZN34_INTERNAL_09f81d5a_4_k_cu_47dac6b94cuda3std6ranges3__45__cpo9iter_swapE[1];
.global .align 1 .b8 _ZN34_INTERNAL_09f81d5a_4_k_cu_47dac6b94cuda3std6ranges3__45__cpo4nextE[1];
.global .align 1 .b8 _ZN34_INTERNAL_09f81d5a_4_k_cu_47dac6b94cuda3std6ranges3__45__cpo4prevE[1];
.global .align 1 .b8 _ZN34_INTERNAL_09f81d5a_4_k_cu_47dac6b94cuda3std6ranges3__45__cpo4dataE[1];
.global .align 1 .b8 _ZN34_INTERNAL_09f81d5a_4_k_cu_47dac6b94cuda3std6ranges3__45__cpo5cdataE[1];
.global .align 1 .b8 _ZN34_INTERNAL_09f81d5a_4_k_cu_47dac6b94cuda3std6ranges3__45__cpo4sizeE[1];
.global .align 1 .b8 _ZN34_INTERNAL_09f81d5a_4_k_cu_47dac6b94cuda3std6ranges3__45__cpo5ssizeE[1];
.global .align 1 .b8 _ZN34_INTERNAL_09f81d5a_4_k_cu_47dac6b94cuda3std6ranges3__45__cpo8distanceE[1];
.global .align 1 .b8 _ZN34_INTERNAL_09f81d5a_4_k_cu_47dac6b96thrust24THRUST_300001_SM_1000_NS8cuda_cub3parE[1];
.global .align 1 .b8 _ZN34_INTERNAL_09f81d5a_4_k_cu_47dac6b96thrust24THRUST_300001_SM_1000_NS8cuda_cub10par_nosyncE[1];
.global .align 1 .b8 _ZN34_INTERNAL_09f81d5a_4_k_cu_47dac6b96thrust24THRUST_300001_SM_1000_NS6system6detail10sequential3seqE[1];
.global .align 1 .b8 _ZN34_INTERNAL_09f81d5a_4_k_cu_47dac6b96thrust24THRUST_300001_SM_1000_NS12placeholders2_1E[1];
.global .align 1 .b8 _ZN34_INTERNAL_09f81d5a_4_k_cu_47dac6b96thrust24THRUST_300001_SM_1000_NS12placeholders2_2E[1];
.global .align 1 .b8 _ZN34_INTERNAL_09f81d5a_4_k_cu_47dac6b96thrust24THRUST_300001_SM_1000_NS12placeholders2_3E[1];
.global .align 1 .b8 _ZN34_INTERNAL_09f81d5a_4_k_cu_47dac6b96thrust24THRUST_300001_SM_1000_NS12placeholders2_4E[1];
.global .align 1 .b8 _ZN34_INTERNAL_09f81d5a_4_k_cu_47dac6b96thrust24THRUST_300001_SM_1000_NS12placeholders2_5E[1];
.global .align 1 .b8 _ZN34_INTERNAL_09f81d5a_4_k_cu_47dac6b96thrust24THRUST_300001_SM_1000_NS12placeholders2_6E[1];
.global .align 1 .b8 _ZN34_INTERNAL_09f81d5a_4_k_cu_47dac6b96thrust24THRUST_300001_SM_1000_NS12placeholders2_7E[1];
.global .align 1 .b8 _ZN34_INTERNAL_09f81d5a_4_k_cu_47dac6b96thrust24THRUST_300001_SM_1000_NS12placeholders2_8E[1];
.global .align 1 .b8 _ZN34_INTERNAL_09f81d5a_4_k_cu_47dac6b96thrust24THRUST_300001_SM_1000_NS12placeholders2_9E[1];
.global .align 1 .b8 _ZN34_INTERNAL_09f81d5a_4_k_cu_47dac6b96thrust24THRUST_300001_SM_1000_NS12placeholders3_10E[1];
.global .align 1 .b8 _ZN34_INTERNAL_09f81d5a_4_k_cu_47dac6b96thrust24THRUST_300001_SM_1000_NS3seqE[1];

.visible .entry _Z9matrixMulPdS_S_ii(
	.param .u64 .ptr .align 1 _Z9matrixMulPdS_S_ii_param_0,
	.param .u64 .ptr .align 1 _Z9matrixMulPdS_S_ii_param_1,
	.param .u64 .ptr .align 1 _Z9matrixMulPdS_S_ii_param_2,
	.param .u32 _Z9matrixMulPdS_S_ii_param_3,
	.param .u32 _Z9matrixMulPdS_S_ii_param_4
)
{
	.reg .pred 	%p<6>;
	.reg .b32 	%r<17>;
	.reg .b64 	%rd<19>;
	.reg .b64 	%fd<8>;

	ld.param.u64 	%rd4, [_Z9matrixMulPdS_S_ii_param_0];
	ld.param.u64 	%rd2, [_Z9matrixMulPdS_S_ii_param_1];
	ld.param.u64 	%rd3, [_Z9matrixMulPdS_S_ii_param_2];
	ld.param.u32 	%r10, [_Z9matrixMulPdS_S_ii_param_3];
	ld.param.u32 	%r11, [_Z9matrixMulPdS_S_ii_param_4];
	cvta.to.global.u64 	%rd1, %rd4;
	mov.u32 	%r1, %ctaid.x;
	mov.u32 	%r2, %ntid.x;
	mov.u32 	%r3, %tid.x;
	mad.lo.s32 	%r4, %r1, %r2, %r3;
	setp.le.s32 	%p1, %r4, %r11;
	@%p1 bra 	$L__BB0_2;
	cvta.to.global.u64 	%rd5, %rd2;
	rem.s32 	%r12, %r4, %r10;
	mul.wide.s32 	%rd6, %r12, 8;
	add.s64 	%rd7, %rd5, %rd6;
	ld.global.f64 	%fd1, [%rd7];
	mul.wide.s32 	%rd8, %r4, 8;
	add.s64 	%rd9, %rd1, %rd8;
	ld.global.f64 	%fd2, [%rd9];
	mul.f64 	%fd3, %fd1, %fd2;
	st.global.f64 	[%rd9], %fd3;
$L__BB0_2:
	bar.sync 	0;
	mul.lo.s32 	%r5, %r10, %r1;
	bar.sync 	0;
	bar.sync 	0;
	setp.lt.u32 	%p2, %r2, 2;
	@%p2 bra 	$L__BB0_7;
	mov.b32 	%r16, 1;
$L__BB0_4:
	shl.b32 	%r7, %r16, 1;
	mul.lo.s32 	%r8, %r7, %r3;
	add.s32 	%r9, %r8, %r16;
	setp.ge.s32 	%p3, %r9, %r10;
	@%p3 bra 	$L__BB0_6;
	add.s32 	%r14, %r9, %r5;
	mul.wide.s32 	%rd10, %r14, 8;
	add.s64 	%rd11, %rd1, %rd10;
	ld.global.f64 	%fd4, [%rd11];
	add.s32 	%r15, %r8, %r5;
	mul.wide.s32 	%rd12, %r15, 8;
	add.s64 	%rd13, %rd1, %rd12;
	ld.global.f64 	%fd5, [%rd13];
	add.f64 	%fd6, %fd4, %fd5;
	st.global.f64 	[%rd13], %fd6;
$L__BB0_6:
	bar.sync 	0;
	setp.lt.u32 	%p4, %r7, %r2;
	mov.u32 	%r16, %r7;
	@%p4 bra 	$L__BB0_4;
$L__BB0_7:
	setp.ne.s32 	%p5, %r3, 0;
	@%p5 bra 	$L__BB0_9;
	mul.wide.s32 	%rd14, %r5, 8;
	add.s64 	%rd15, %rd1, %rd14;
	ld.global.f64 	%fd7, [%rd15];
	cvta.to.global.u64 	%rd16, %rd3;
	mul.wide.u32 	%rd17, %r1, 8;
	add.s64 	%rd18, %rd16, %rd17;
	st.global.f64 	[%rd18], %fd7;
$L__BB0_9:
	ret;

}
	// .globl	_ZN3cub18CUB_300001_SM_10006detail11EmptyKernelIvEEvv
.visible .entry _ZN3cub18CUB_300001_SM_10006detail11EmptyKernelIvEEvv()
{


	ret;

}
	// .globl	_ZN3cub18CUB_300001_SM_10006detail8for_each13static_kernelINS2_12policy_hub_t12policy_500_tEmN6thrust24THRUST_300001_SM_1000_NS8cuda_cub20__uninitialized_fill7functorINS7_10device_ptrIdEEdEEEEvT0_T1_
.visible .entry _ZN3cub18CUB_300001_SM_10006detail8for_each13static_kernelINS2_12policy_hub_t12policy_500_tEmN6thrust24THRUST_300001_SM_1000_NS8cuda_cub20__uninitialized_fill7functorINS7_10device_ptrIdEEdEEEEvT0_T1_(
	.param .u64 _ZN3cub18CUB_300001_SM_10006detail8for_each13static_kernelINS2_12policy_hub_t12policy_500_tEmN6thrust24THRUST_300001_SM_1000_NS8cuda_cub20__uninitialized_fill7functorINS7_10device_ptrIdEEdEEEEvT0_T1__param_0,
	.param .align 8 .b8 _ZN3cub18CUB_300001_SM_10006detail8for_each13static_kernelINS2_12policy_hub_t12policy_500_tEmN6thrust24THRUST_300001_SM_1000_NS8cuda_cub20__uninitialized_fill7functorINS7_10device_ptrIdEEdEEEEvT0_T1__param_1[16]
)
.maxntid 256
{
	.reg .pred 	%p<4>;
	.reg .b32 	%r<5>;
	.reg .b64 	%rd<16>;
	.reg .b64 	%fd<3>;

	ld.param.f64 	%fd2, [_ZN3cub18CUB_300001_SM_10006detail8for_each13static_kernelINS2_12policy_hub_t12policy_500_tEmN6thrust24THRUST_300001_SM_1000_NS8cuda_cub20__uninitialized_fill7functorINS7_10device_ptrIdEEdEEEEvT0_T1__param_1+8];
	ld.param.u64 	%rd4, [_ZN3cub18CUB_300001_SM_10006detail8for_each13static_kernelINS2_12policy_hub_t12policy_500_tEmN6thrust24THRUST_300001_SM_1000_NS8cuda_cub20__uninitialized_fill7functorINS7_10device_ptrIdEEdEEEEvT0_T1__param_1];
	ld.param.u64 	%rd5, [_ZN3cub18CUB_300001_SM_10006detail8for_each13static_kernelINS2_12policy_hub_t12policy_500_tEmN6thrust24THRUST_300001_SM_1000_NS8cuda_cub20__uninitialized_fill7functorINS7_10device_ptrIdEEdEEEEvT0_T1__param_0];
	mov.u32 	%r2, %ctaid.x;
	mul.wide.u32 	%rd1, %r2, 512;
	sub.s64 	%rd2, %rd5, %rd1;
	setp.lt.u64 	%p1, %rd2, 512;
	@%p1 bra 	$L__BB2_2;
	mov.u32 	%r4, %tid.x;
	cvta.to.global.u64 	%rd11, %rd4;
	cvt.u64.u32 	%rd12, %r4;
	add.s64 	%rd13, %rd1, %rd12;
	shl.b64 	%rd14, %rd13, 3;
	add.s64 	%rd15, %rd11, %rd14;
	st.global.f64 	[%rd15], %fd2;
	st.global.f64 	[%rd15+2048], %fd2;
	bra.uni 	$L__BB2_6;
$L__BB2_2:
	cvta.to.global.u64 	%rd6, %rd4;
	mov.u32 	%r1, %tid.x;
	cvt.u64.u32 	%rd7, %r1;
	setp.le.u64 	%p2, %rd2, %rd7;
	add.s64 	%rd8, %rd1, %rd7;
	shl.b64 	%rd9, %rd8, 3;
	add.s64 	%rd3, %rd6, %rd9;
	@%p2 bra 	$L__BB2_4;
	st.global.f64 	[%rd3], %fd2;
$L__BB2_4:
	add.s32 	%r3, %r1, 256;
	cvt.u64.u32 	%rd10, %r3;
	setp.le.u64 	%p3, %rd2, %rd10;
	@%p3 bra 	$L__BB2_6;
	st.global.f64 	[%rd3+2048], %fd2;
$L__BB2_6:
	ret;

}


// ===== COMPILED SASS (sm_100) =====

	.target	sm_100

	.elftype	@"ET_EXEC"


//--------------------- .note.nv.tkinfo           --------------------------
	.section	.note.nv.tkinfo,"",@"SHT_NOTE"
	.sectionflags	@"SHF_NOTE_NV_TKINFO"
	.tkinfo
        /*0018*/ 	.word	0x00000002
        /*0030*/ 	.string	""
        /*0030*/ 	.string	"ptxas"
        /*0030*/ 	.string	"Cuda compilation tools, release 13.0, V13.0.88"
        /*0030*/ 	.string	"Build cuda_13.0.r13.0/compiler.36424714_0"
        /*0030*/ 	.string	"-arch sm_100 -m 64 "



//--------------------- .note.nv.cuinfo           --------------------------
	.section	.note.nv.cuinfo,"",@"SHT_NOTE"
	.sectionflags	@"SHF_NOTE_NV_CUINFO"
        /*0018*/ 	.short	0x0002
        /*001a*/ 	.short	0x0064
        /*001c*/ 	.short	0x0082
	.zero		2


//--------------------- .nv.info                  --------------------------
	.section	.nv.info,"",@"SHT_CUDA_INFO"
	.align	4


	//----- nvinfo : EIATTR_REGCOUNT
	.align		4
        /*0000*/ 	.byte	0x04, 0x2f
        /*0002*/ 	.short	(.L_44 - .L_43)
	.align		4
.L_43:
        /*0004*/ 	.word	index@(_Z9matrixMulPdS_S_ii)
        /*0008*/ 	.word	0x00000010


	//----- nvinfo : EIATTR_FRAME_SIZE
	.align		4
.L_44:
        /*000c*/ 	.byte	0x04, 0x11
        /*000e*/ 	.short	(.L_46 - .L_45)
	.align		4
.L_45:
        /*0010*/ 	.word	index@(_Z9matrixMulPdS_S_ii)
        /*0014*/ 	.word	0x00000000


	//----- nvinfo : EIATTR_REGCOUNT
	.align		4
.L_46:
        /*0018*/ 	.byte	0x04, 0x2f
        /*001a*/ 	.short	(.L_48 - .L_47)
	.align		4
.L_47:
        /*001c*/ 	.word	index@(_ZN3cub18CUB_300001_SM_10006detail11EmptyKernelIvEEvv)
        /*0020*/ 	.word	0x00000004


	//----- nvinfo : EIATTR_FRAME_SIZE
	.align		4
.L_48:
        /*0024*/ 	.byte	0x04, 0x11
        /*0026*/ 	.short	(.L_50 - .L_49)
	.align		4
.L_49:
        /*0028*/ 	.word	index@(_ZN3cub18CUB_300001_SM_10006detail11EmptyKernelIvEEvv)
        /*002c*/ 	.word	0x00000000


	//----- nvinfo : EIATTR_REGCOUNT
	.align		4
.L_50:
        /*0030*/ 	.byte	0x04, 0x2f
        /*0032*/ 	.short	(.L_52 - .L_51)
	.align		4
.L_51:
        /*0034*/ 	.word	index@(_ZN3cub18CUB_300001_SM_10006detail8for_each13static_kernelINS2_12policy_hub_t12policy_500_tEmN6thrust24THRUST_300001_SM_1000_NS8cuda_cub20__uninitialized_fill7functorINS7_10device_ptrIdEEdEEEEvT0_T1_)
        /*0038*/ 	.word	0x00000009


	//----- nvinfo : EIATTR_FRAME_SIZE
	.align		4
.L_52:
        /*003c*/ 	.byte	0x04, 0x11
        /*003e*/ 	.short	(.L_54 - .L_53)
	.align		4
.L_53:
        /*0040*/ 	.word	index@(_ZN3cub18CUB_300001_SM_10006detail8for_each13static_kernelINS2_12policy_hub_t12policy_500_tEmN6thrust24THRUST_300001_SM_1000_NS8cuda_cub20__uninitialized_fill7functorINS7_10device_ptrIdEEdEEEEvT0_T1_)
        /*0044*/ 	.word	0x00000000


	//----- nvinfo : EIATTR_MIN_STACK_SIZE
	.align		4
.L_54:
        /*0048*/ 	.byte	0x04, 0x12
        /*004a*/ 	.short	(.L_56 - .L_55)
	.align		4
.L_55:
        /*004c*/ 	.word	index@(_ZN3cub18CUB_300001_SM_10006detail8for_each13static_kernelINS2_12policy_hub_t12policy_500_tEmN6thrust24THRUST_300001_SM_1000_NS8cuda_cub20__uninitialized_fill7functorINS7_10device_ptrIdEEdEEEEvT0_T1_)
        /*0050*/ 	.word	0x00000000


	//----- nvinfo : EIATTR_MIN_STACK_SIZE
	.align		4
.L_56:
        /*0054*/ 	.byte	0x04, 0x12
        /*0056*/ 	.short	(.L_58 - .L_57)
	.align		4
.L_57:
        /*0058*/ 	.word	index@(_ZN3cub18CUB_300001_SM_10006detail11EmptyKernelIvEEvv)
        /*005c*/ 	.word	0x00000000


	//----- nvinfo : EIATTR_MIN_STACK_SIZE
	.align		4
.L_58:
        /*0060*/ 	.byte	0x04, 0x12
        /*0062*/ 	.short	(.L_60 - .L_59)
	.align		4
.L_59:
        /*0064*/ 	.word	index@(_Z9matrixMulPdS_S_ii)
        /*0068*/ 	.word	0x00000000
.L_60:


//--------------------- .nv.compat                --------------------------
	.section	.nv.compat,"",@"SHT_CUDA_COMPAT_INFO"
	.align	4
        /*0000*/ 	.byte	0x02, 0x09, 0x00, 0x00, 0x02, 0x02, 0x01, 0x00, 0x02, 0x05, 0x05, 0x00, 0x03, 0x07, 0x01, 0x01
        /*0010*/ 	.byte	0x02, 0x03, 0x00, 0x00, 0x02, 0x06, 0x01, 0x00, 0x04, 0x0b, 0x08, 0x00, 0x01, 0x00, 0x00, 0x00
        /*0020*/ 	.byte	0x00, 0x00, 0x00, 0x00


//--------------------- .nv.info._ZN3cub18CUB_300001_SM_10006detail8for_each13static_kernelINS2_12policy_hub_t12policy_500_tEmN6thrust24THRUST_300001_SM_1000_NS8cuda_cub20__uninitialized_fill7functorINS7_10device_ptrIdEEdEEEEvT0_T1_ --------------------------
	.section	.nv.info._ZN3cub18CUB_300001_SM_10006detail8for_each13static_kernelINS2_12policy_hub_t12policy_500_tEmN6thrust24THRUST_300001_SM_1000_NS8cuda_cub20__uninitialized_fill7functorINS7_10device_ptrIdEEdEEEEvT0_T1_,"",@"SHT_CUDA_INFO"
	.sectionflags	@""
	.align	4


	//----- nvinfo : EIATTR_CUDA_API_VERSION
	.align		4
        /*0000*/ 	.byte	0x04, 0x37
        /*0002*/ 	.short	(.L_62 - .L_61)
.L_61:
        /*0004*/ 	.word	0x00000082


	//----- nvinfo : EIATTR_KPARAM_INFO
	.align		4
.L_62:
        /*0008*/ 	.byte	0x04, 0x17
        /*000a*/ 	.short	(.L_64 - .L_63)
.L_63:
        /*000c*/ 	.word	0x00000000
        /*0010*/ 	.short	0x0001
        /*0012*/ 	.short	0x0008
        /*0014*/ 	.byte	0x00, 0xf0, 0x41, 0x00


	//----- nvinfo : EIATTR_KPARAM_INFO
	.align		4
.L_64:
        /*0018*/ 	.byte	0x04, 0x17
        /*001a*/ 	.short	(.L_66 - .L_65)
.L_65:
        /*001c*/ 	.word	0x00000000
        /*0020*/ 	.short	0x0000
        /*0022*/ 	.short	0x0000
        /*0024*/ 	.byte	0x00, 0xf0, 0x21, 0x00


	//----- nvinfo : EIATTR_SPARSE_MMA_MASK
	.align		4
.L_66:
        /*0028*/ 	.byte	0x03, 0x50
        /*002a*/ 	.short	0x0000


	//----- nvinfo : EIATTR_MAXREG_COUNT
	.align		4
        /*002c*/ 	.byte	0x03, 0x1b
        /*002e*/ 	.short	0x00ff


	//----- nvinfo : EIATTR_MERCURY_ISA_VERSION
	.align		4
        /*0030*/ 	.byte	0x03, 0x5f
        /*0032*/ 	.short	0x0101


	//----- nvinfo : EIATTR_VRC_CTA_INIT_COUNT
	.align		4
        /*0034*/ 	.byte	0x02, 0x4a
	.zero		1
	.zero		1


	//----- nvinfo : EIATTR_EXIT_INSTR_OFFSETS
	.align		4
        /*0038*/ 	.byte	0x04, 0x1c
        /*003a*/ 	.short	(.L_68 - .L_67)


	//   ....[0]....
.L_67:
        /*003c*/ 	.word	0x00000130


	//   ....[1]....
        /*0040*/ 	.word	0x00000230


	//   ....[2]....
        /*0044*/ 	.word	0x00000260


	//----- nvinfo : EIATTR_MAX_THREADS
	.align		4
.L_68:
        /*0048*/ 	.byte	0x04, 0x05
        /*004a*/ 	.short	(.L_70 - .L_69)
.L_69:
        /*004c*/ 	.word	0x00000100
        /*0050*/ 	.word	0x00000001
        /*0054*/ 	.word	0x00000001


	//----- nvinfo : EIATTR_CBANK_PARAM_SIZE
	.align		4
.L_70:
        /*0058*/ 	.byte	0x03, 0x19
        /*005a*/ 	.short	0x0018


	//----- nvinfo : EIATTR_PARAM_CBANK
	.align		4
        /*005c*/ 	.byte	0x04, 0x0a
        /*005e*/ 	.short	(.L_72 - .L_71)
	.align		4
.L_71:
        /*0060*/ 	.word	index@(.nv.constant0._ZN3cub18CUB_300001_SM_10006detail8for_each13static_kernelINS2_12policy_hub_t12policy_500_tEmN6thrust24THRUST_300001_SM_1000_NS8cuda_cub20__uninitialized_fill7functorINS7_10device_ptrIdEEdEEEEvT0_T1_)
        /*0064*/ 	.short	0x0380
        /*0066*/ 	.short	0x0018


	//----- nvinfo : EIATTR_SW_WAR
	.align		4
.L_72:
        /*0068*/ 	.byte	0x04, 0x36
        /*006a*/ 	.short	(.L_74 - .L_73)
.L_73:
        /*006c*/ 	.word	0x00000008
.L_74:


//--------------------- .nv.info._ZN3cub18CUB_300001_SM_10006detail11EmptyKernelIvEEvv --------------------------
	.section	.nv.info._ZN3cub18CUB_300001_SM_10006detail11EmptyKernelIvEEvv,"",@"SHT_CUDA_INFO"
	.sectionflags	@""
	.align	4


	//----- nvinfo : EIATTR_CUDA_API_VERSION
	.align		4
        /*0000*/ 	.byte	0x04, 0x37
        /*0002*/ 	.short	(.L_76 - .L_75)
.L_75:
        /*0004*/ 	.word	0x00000082


	//----- nvinfo : EIATTR_SPARSE_MMA_MASK
	.align		4
.L_76:
        /*0008*/ 	.byte	0x03, 0x50
        /*000a*/ 	.short	0x0000


	//----- nvinfo : EIATTR_MAXREG_COUNT
	.align		4
        /*000c*/ 	.byte	0x03, 0x1b
        /*000e*/ 	.short	0x00ff


	//----- nvinfo : EIATTR_MERCURY_ISA_VERSION
	.align		4
        /*0010*/ 	.byte	0x03, 0x5f
        /*0012*/ 	.short	0x0101


	//----- nvinfo : EIATTR_VRC_CTA_INIT_COUNT
	.align		4
        /*0014*/ 	.byte	0x02, 0x4a
	.zero		1
	.zero		1


	//----- nvinfo : EIATTR_EXIT_INSTR_OFFSETS
	.align		4
        /*0018*/ 	.byte	0x04, 0x1c
        /*001a*/ 	.short	(.L_78 - .L_77)


	//   ....[0]....
.L_77:
        /*001c*/ 	.word	0x00000010


	//----- nvinfo : EIATTR_SW_WAR
	.align		4
.L_78:
        /*0020*/ 	.byte	0x04, 0x36
        /*0022*/ 	.short	(.L_80 - .L_79)
.L_79:
        /*0024*/ 	.word	0x00000008
.L_80:


//--------------------- .nv.info._Z9matrixMulPdS_S_ii --------------------------
	.section	.nv.info._Z9matrixMulPdS_S_ii,"",@"SHT_CUDA_INFO"
	.sectionflags	@""
	.align	4


	//----- nvinfo : EIATTR_CUDA_API_VERSION
	.align		4
        /*0000*/ 	.byte	0x04, 0x37
        /*0002*/ 	.short	(.L_82 - .L_81)
.L_81:
        /*0004*/ 	.word	0x00000082


	//----- nvinfo : EIATTR_KPARAM_INFO
	.align		4
.L_82:
        /*0008*/ 	.byte	0x04, 0x17
        /*000a*/ 	.short	(.L_84 - .L_83)
.L_83:
        /*000c*/ 	.word	0x00000000
        /*0010*/ 	.short	0x0004
        /*0012*/ 	.short	0x001c
        /*0014*/ 	.byte	0x00, 0xf0, 0x11, 0x00


	//----- nvinfo : EIATTR_KPARAM_INFO
	.align		4
.L_84:
        /*0018*/ 	.byte	0x04, 0x17
        /*001a*/ 	.short	(.L_86 - .L_85)
.L_85:
        /*001c*/ 	.word	0x00000000
        /*0020*/ 	.short	0x0003
        /*0022*/ 	.short	0x0018
        /*0024*/ 	.byte	0x00, 0xf0, 0x11, 0x00


	//----- nvinfo : EIATTR_KPARAM_INFO
	.align		4
.L_86:
        /*0028*/ 	.byte	0x04, 0x17
        /*002a*/ 	.short	(.L_88 - .L_87)
.L_87:
        /*002c*/ 	.word	0x00000000
        /*0030*/ 	.short	0x0002
        /*0032*/ 	.short	0x0010
        /*0034*/ 	.byte	0x00, 0xf5, 0x21, 0x00


	//----- nvinfo : EIATTR_KPARAM_INFO
	.align		4
.L_88:
        /*0038*/ 	.byte	0x04, 0x17
        /*003a*/ 	.short	(.L_90 - .L_89)
.L_89:
        /*003c*/ 	.word	0x00000000
        /*0040*/ 	.short	0x0001
        /*0042*/ 	.short	0x0008
        /*0044*/ 	.byte	0x00, 0xf5, 0x21, 0x00


	//----- nvinfo : EIATTR_KPARAM_INFO
	.align		4
.L_90:
        /*0048*/ 	.byte	0x04, 0x17
        /*004a*/ 	.short	(.L_92 - .L_91)
.L_91:
        /*004c*/ 	.word	0x00000000
        /*0050*/ 	.short	0x0000
        /*0052*/ 	.short	0x0000
        /*0054*/ 	.byte	0x00, 0xf5, 0x21, 0x00


	//----- nvinfo : EIATTR_SPARSE_MMA_MASK
	.align		4
.L_92:
        /*0058*/ 	.byte	0x03, 0x50
        /*005a*/ 	.short	0x0000


	//----- nvinfo : EIATTR_MAXREG_COUNT
	.align		4
        /*005c*/ 	.byte	0x03, 0x1b
        /*005e*/ 	.short	0x00ff


	//----- nvinfo : EIATTR_NUM_BARRIERS
	.align		4
        /*0060*/ 	.byte	0x02, 0x4c
        /*0062*/ 	.byte	0x01
	.zero		1


	//----- nvinfo : EIATTR_MERCURY_ISA_VERSION
	.align		4
        /*0064*/ 	.byte	0x03, 0x5f
        /*0066*/ 	.short	0x0101


	//----- nvinfo : EIATTR_VRC_CTA_INIT_COUNT
	.align		4
        /*0068*/ 	.byte	0x02, 0x4a
	.zero		1
	.zero		1


	//----- nvinfo : EIATTR_EXIT_INSTR_OFFSETS
	.align		4
        /*006c*/ 	.byte	0x04, 0x1c
        /*006e*/ 	.short	(.L_94 - .L_93)


	//   ....[0]....
.L_93:
        /*0070*/ 	.word	0x00000470


	//   ....[1]....
        /*0074*/ 	.word	0x000004e0


	//----- nvinfo : EIATTR_CRS_STACK_SIZE
	.align		4
.L_94:
        /*0078*/ 	.byte	0x04, 0x1e
        /*007a*/ 	.short	(.L_96 - .L_95)
.L_95:
        /*007c*/ 	.word	0x00000000


	//----- nvinfo : EIATTR_CBANK_PARAM_SIZE
	.align		4
.L_96:
        /*0080*/ 	.byte	0x03, 0x19
        /*0082*/ 	.short	0x0020


	//----- nvinfo : EIATTR_PARAM_CBANK
	.align		4
        /*0084*/ 	.byte	0x04, 0x0a
        /*0086*/ 	.short	(.L_98 - .L_97)
	.align		4
.L_97:
        /*0088*/ 	.word	index@(.nv.constant0._Z9matrixMulPdS_S_ii)
        /*008c*/ 	.short	0x0380
        /*008e*/ 	.short	0x0020


	//----- nvinfo : EIATTR_SW_WAR
	.align		4
.L_98:
        /*0090*/ 	.byte	0x04, 0x36
        /*0092*/ 	.short	(.L_100 - .L_99)
.L_99:
        /*0094*/ 	.word	0x00000008
.L_100:


//--------------------- .nv.callgraph             --------------------------
	.section	.nv.callgraph,"",@"SHT_CUDA_CALLGRAPH"
	.align	4
	.sectionentsize	8
	.align		4
        /*0000*/ 	.word	0x00000000
	.align		4
        /*0004*/ 	.word	0xffffffff
	.align		4
        /*0008*/ 	.word	0x00000000
	.align		4
        /*000c*/ 	.word	0xfffffffe
	.align		4
        /*0010*/ 	.word	0x00000000
	.align		4
        /*0014*/ 	.word	0xfffffffd
	.align		4
        /*0018*/ 	.word	0x00000000
	.align		4
        /*001c*/ 	.word	0xfffffffc


//--------------------- .nv.constant4             --------------------------
	.section	.nv.constant4,"a",@progbits
	.align	8
	.align		8
.nv.constant4:
        /*0000*/ 	.dword	_ZN34_INTERNAL_09f81d5a_4_k_cu_47dac6b94cuda3std3__45__cpo5beginE
	.align		8
        /*0008*/ 	.dword	_ZN34_INTERNAL_09f81d5a_4_k_cu_47dac6b94cuda3std3__45__cpo3endE
	.align		8
        /*0010*/ 	.dword	_ZN34_INTERNAL_09f81d5a_4_k_cu_47dac6b94cuda3std3__45__cpo6cbeginE
	.align		8
        /*0018*/ 	.dword	_ZN34_INTERNAL_09f81d5a_4_k_cu_47dac6b94cuda3std3__45__cpo4cendE
	.align		8
        /*0020*/ 	.dword	_ZN34_INTERNAL_09f81d5a_4_k_cu_47dac6b94cuda3std3__45__cpo6rbeginE
	.align		8
        /*0028*/ 	.dword	_ZN34_INTERNAL_09f81d5a_4_k_cu_47dac6b94cuda3std3__45__cpo4rendE
	.align		8
        /*0030*/ 	.dword	_ZN34_INTERNAL_09f81d5a_4_k_cu_47dac6b94cuda3std3__45__cpo7crbeginE
	.align		8
        /*0038*/ 	.dword	_ZN34_INTERNAL_09f81d5a_4_k_cu_47dac6b94cuda3std3__45__cpo5crendE
	.align		8
        /*0040*/ 	.dword	_ZN34_INTERNAL_09f81d5a_4_k_cu_47dac6b94cuda3std3__436_GLOBAL__N__09f81d5a_4_k_cu_47dac6b96ignoreE
	.align		8
        /*0048*/ 	.dword	_ZN34_INTERNAL_09f81d5a_4_k_cu_47dac6b94cuda3std3__419piecewise_constructE
	.align		8
        /*0050*/ 	.dword	_ZN34_INTERNAL_09f81d5a_4_k_cu_47dac6b94cuda3std3__48in_placeE
	.align		8
        /*0058*/ 	.dword	_ZN34_INTERNAL_09f81d5a_4_k_cu_47dac6b94cuda3std3__420unreachable_sentinelE
	.align		8
        /*0060*/ 	.dword	_ZN34_INTERNAL_09f81d5a_4_k_cu_47dac6b94cuda3std3__47nulloptE
	.align		8
        /*0068*/ 	.dword	_ZN34_INTERNAL_09f81d5a_4_k_cu_47dac6b94cuda3std3__48unexpectE
	.align		8
        /*0070*/ 	.dword	_ZN34_INTERNAL_09f81d5a_4_k_cu_47dac6b94cuda3std6ranges3__45__cpo4swapE
	.align		8
        /*0078*/ 	.dword	_ZN34_INTERNAL_09f81d5a_4_k_cu_47dac6b94cuda3std6ranges3__45__cpo9iter_moveE
	.align		8
        /*0080*/ 	.dword	_ZN34_INTERNAL_09f81d5a_4_k_cu_47dac6b94cuda3std6ranges3__45__cpo5beginE
	.align		8
        /*0088*/ 	.dword	_ZN34_INTERNAL_09f81d5a_4_k_cu_47dac6b94cuda3std6ranges3__45__cpo3endE
	.align		8
        /*0090*/ 	.dword	_ZN34_INTERNAL_09f81d5a_4_k_cu_47dac6b94cuda3std6ranges3__45__cpo6cbeginE
	.align		8
        /*0098*/ 	.dword	_ZN34_INTERNAL_09f81d5a_4_k_cu_47dac6b94cuda3std6ranges3__45__cpo4cendE
	.align		8
        /*00a0*/ 	.dword	_ZN34_INTERNAL_09f81d5a_4_k_cu_47dac6b94cuda3std6ranges3__45__cpo7advanceE
	.align		8
        /*00a8*/ 	.dword	_ZN34_INTERNAL_09f81d5a_4_k_cu_47dac6b94cuda3std6ranges3__45__cpo9iter_swapE
	.align		8
        /*00b0*/ 	.dword	_ZN34_INTERNAL_09f81d5a_4_k_cu_47dac6b94cuda3std6ranges3__45__cpo4nextE
	.align		8
        /*00b8*/ 	.dword	_ZN34_INTERNAL_09f81d5a_4_k_cu_47dac6b94cuda3std6ranges3__45__cpo4prevE
	.align		8
        /*00c0*/ 	.dword	_ZN34_INTERNAL_09f81d5a_4_k_cu_47dac6b94cuda3std6ranges3__45__cpo4dataE
	.align		8
        /*00c8*/ 	.dword	_ZN34_INTERNAL_09f81d5a_4_k_cu_47dac6b94cuda3std6ranges3__45__cpo5cdataE
	.align		8
        /*00d0*/ 	.dword	_ZN34_INTERNAL_09f81d5a_4_k_cu_47dac6b94cuda3std6ranges3__45__cpo4sizeE
	.align		8
        /*00d8*/ 	.dword	_ZN34_INTERNAL_09f81d5a_4_k_cu_47dac6b94cuda3std6ranges3__45__cpo5ssizeE
	.align		8
        /*00e0*/ 	.dword	_ZN34_INTERNAL_09f81d5a_4_k_cu_47dac6b94cuda3std6ranges3__45__cpo8distanceE
	.align		8
        /*00e8*/ 	.dword	_ZN34_INTERNAL_09f81d5a_4_k_cu_47dac6b96thrust24THRUST_300001_SM_1000_NS8cuda_cub3parE
	.align		8
        /*00f0*/ 	.dword	_ZN34_INTERNAL_09f81d5a_4_k_cu_47dac6b96thrust24THRUST_300001_SM_1000_NS8cuda_cub10par_nosyncE
	.align		8
        /*00f8*/ 	.dword	_ZN34_INTERNAL_09f81d5a_4_k_cu_47dac6b96thrust24THRUST_300001_SM_1000_NS6system6detail10sequential3seqE
	.align		8
        /*0100*/ 	.dword	_ZN34_INTERNAL_09f81d5a_4_k_cu_47dac6b96thrust24THRUST_300001_SM_1000_NS12placeholders2_1E
	.align		8
        /*0108*/ 	.dword	_ZN34_INTERNAL_09f81d5a_4_k_cu_47dac6b96thrust24THRUST_300001_SM_1000_NS12placeholders2_2E
	.align		8
        /*0110*/ 	.dword	_ZN34_INTERNAL_09f81d5a_4_k_cu_47dac6b96thrust24THRUST_300001_SM_1000_NS12placeholders2_3E
	.align		8
        /*0118*/ 	.dword	_ZN34_INTERNAL_09f81d5a_4_k_cu_47dac6b96thrust24THRUST_300001_SM_1000_NS12placeholders2_4E
	.align		8
        /*0120*/ 	.dword	_ZN34_INTERNAL_09f81d5a_4_k_cu_47dac6b96thrust24THRUST_300001_SM_1000_NS12placeholders2_5E
	.align		8
        /*0128*/ 	.dword	_ZN34_INTERNAL_09f81d5a_4_k_cu_47dac6b96thrust24THRUST_300001_SM_1000_NS12placeholders2_6E
	.align		8
        /*0130*/ 	.dword	_ZN34_INTERNAL_09f81d5a_4_k_cu_47dac6b96thrust24THRUST_300001_SM_1000_NS12placeholders2_7E
	.align		8
        /*0138*/ 	.dword	_ZN34_INTERNAL_09f81d5a_4_k_cu_47dac6b96thrust24THRUST_300001_SM_1000_NS12placeholders2_8E
	.align		8
        /*0140*/ 	.dword	_ZN34_INTERNAL_09f81d5a_4_k_cu_47dac6b96thrust24THRUST_300001_SM_1000_NS12placeholders2_9E
	.align		8
        /*0148*/ 	.dword	_ZN34_INTERNAL_09f81d5a_4_k_cu_47dac6b96thrust24THRUST_300001_SM_1000_NS12placeholders3_10E
	.align		8
        /*0150*/ 	.dword	_ZN34_INTERNAL_09f81d5a_4_k_cu_47dac6b96thrust24THRUST_300001_SM_1000_NS3seqE


//--------------------- .text._ZN3cub18CUB_300001_SM_10006detail8for_each13static_kernelINS2_12policy_hub_t12policy_500_tEmN6thrust24THRUST_300001_SM_1000_NS8cuda_cub20__uninitialized_fill7functorINS7_10device_ptrIdEEdEEEEvT0_T1_ --------------------------
	.section	.text._ZN3cub18CUB_300001_SM_10006detail8for_each13static_kernelINS2_12policy_hub_t12policy_500_tEmN6thrust24THRUST_300001_SM_1000_NS8cuda_cub20__uninitialized_fill7functorINS7_10device_ptrIdEEdEEEEvT0_T1_,"ax",@progbits
	.align	128
        .global         _ZN3cub18CUB_300001_SM_10006detail8for_each13static_kernelINS2_12policy_hub_t12policy_500_tEmN6thrust24THRUST_300001_SM_1000_NS8cuda_cub20__uninitialized_fill7functorINS7_10device_ptrIdEEdEEEEvT0_T1_
        .type           _ZN3cub18CUB_300001_SM_10006detail8for_each13static_kernelINS2_12policy_hub_t12policy_500_tEmN6thrust24THRUST_300001_SM_1000_NS8cuda_cub20__uninitialized_fill7functorINS7_10device_ptrIdEEdEEEEvT0_T1_,@function
        .size           _ZN3cub18CUB_300001_SM_10006detail8for_each13static_kernelINS2_12policy_hub_t12policy_500_tEmN6thrust24THRUST_300001_SM_1000_NS8cuda_cub20__uninitialized_fill7functorINS7_10device_ptrIdEEdEEEEvT0_T1_,(.L_x_10 - _ZN3cub18CUB_300001_SM_10006detail8for_each13static_kernelINS2_12policy_hub_t12policy_500_tEmN6thrust24THRUST_300001_SM_1000_NS8cuda_cub20__uninitialized_fill7functorINS7_10device_ptrIdEEdEEEEvT0_T1_)
        .other          _ZN3cub18CUB_300001_SM_10006detail8for_each13static_kernelINS2_12policy_hub_t12policy_500_tEmN6thrust24THRUST_300001_SM_1000_NS8cuda_cub20__uninitialized_fill7functorINS7_10device_ptrIdEEdEEEEvT0_T1_,@"STO_CUDA_ENTRY STV_DEFAULT"
_ZN3cub18CUB_300001_SM_10006detail8for_each13static_kernelINS2_12policy_hub_t12policy_500_tEmN6thrust24THRUST_300001_SM_1000_NS8cuda_cub20__uninitialized_fill7functorINS7_10device_ptrIdEEdEEEEvT0_T1_:
.text._ZN3cub18CUB_300001_SM_10006detail8for_each13static_kernelINS2_12policy_hub_t12policy_500_tEmN6thrust24THRUST_300001_SM_1000_NS8cuda_cub20__uninitialized_fill7functorINS7_10device_ptrIdEEdEEEEvT0_T1_:
[----:B------:R-:W-:Y:S08]  /*0000*/  LDC R1, c[0x0][0x37c] ;  /* 0x0000df00ff017b82 */ /* 0x000ff00000000800 */
[----:B------:R-:W0:Y:S01]  /*0010*/  S2UR UR4, SR_CTAID.X ;  /* 0x00000000000479c3 */ /* 0x000e220000002500 */
[----:B------:R-:W1:Y:S01]  /*0020*/  LDCU.64 UR6, c[0x0][0x380] ;  /* 0x00007000ff0677ac */ /* 0x000e620008000a00 */
[----:B------:R-:W2:Y:S01]  /*0030*/  LDCU.64 UR8, c[0x0][0x358] ;  /* 0x00006b00ff0877ac */ /* 0x000ea20008000a00 */
[----:B0-----:R-:W-:-:S04]  /*0040*/  UIMAD.WIDE.U32 UR4, UR4, 0x200, URZ ;  /* 0x00000200040478a5 */ /* 0x001fc8000f8e00ff */
[----:B-1----:R-:W-:-:S04]  /*0050*/  UIADD3 UR6, UP0, UPT, -UR4, UR6, URZ ;  /* 0x0000000604067290 */ /* 0x002fc8000ff1e1ff */
[----:B------:R-:W-:Y:S02]  /*0060*/  UIADD3.X UR7, UPT, UPT, ~UR5, UR7, URZ, UP0, !UPT ;  /* 0x0000000705077290 */ /* 0x000fe400087fe5ff */
[----:B------:R-:W-:-:S04]  /*0070*/  UISETP.GE.U32.AND UP0, UPT, UR6, 0x200, UPT ;  /* 0x000002000600788c */ /* 0x000fc8000bf06070 */
[----:B------:R-:W-:-:S09]  /*0080*/  UISETP.GE.U32.AND.EX UP0, UPT, UR7, URZ, UPT, UP0 ;  /* 0x000000ff0700728c */ /* 0x000fd2000bf06100 */
[----:B--2---:R-:W-:Y:S05]  /*0090*/  BRA.U !UP0, `(.L_x_0) ;  /* 0x0000000108287547 */ /* 0x004fea000b800000 */
[----:B------:R-:W0:Y:S01]  /*00a0*/  S2R R0, SR_TID.X ;  /* 0x0000000000007919 */ /* 0x000e220000002100 */
[----:B------:R-:W1:Y:S01]  /*00b0*/  LDCU.64 UR6, c[0x0][0x388] ;  /* 0x00007100ff0677ac */ /* 0x000e620008000a00 */
[----:B------:R-:W2:Y:S01]  /*00c0*/  LDC.64 R4, c[0x0][0x390] ;  /* 0x0000e400ff047b82 */ /* 0x000ea20000000a00 */
[----:B0-----:R-:W-:-:S05]  /*00d0*/  IADD3 R0, P0, PT, R0, UR4, RZ ;  /* 0x0000000400007c10 */ /* 0x001fca000ff1e0ff */
[----:B------:R-:W-:Y:S01]  /*00e0*/  IMAD.X R3, RZ, RZ, UR5, P0 ;  /* 0x00000005ff037e24 */ /* 0x000fe200080e06ff */
[----:B-1----:R-:W-:-:S04]  /*00f0*/  LEA R2, P0, R0, UR6, 0x3 ;  /* 0x0000000600027c11 */ /* 0x002fc8000f8018ff */
[----:B------:R-:W-:-:S05]  /*0100*/  LEA.HI.X R3, R0, UR7, R3, 0x3, P0 ;  /* 0x0000000700037c11 */ /* 0x000fca00080f1c03 */
[----:B--2---:R-:W-:Y:S04]  /*0110*/  STG.E.64 desc[UR8][R2.64], R4 ;  /* 0x0000000402007986 */ /* 0x004fe8000c101b08 */
[----:B------:R-:W-:Y:S01]  /*0120*/  STG.E.64 desc[UR8][R2.64+0x800], R4 ;  /* 0x0008000402007986 */ /* 0x000fe2000c101b08 */
[----:B------:R-:W-:Y:S05]  /*0130*/  EXIT ;  /* 0x000000000000794d */ /* 0x000fea0003800000 */
.L_x_0:
[----:B------:R-:W0:Y:S01]  /*0140*/  S2R R0, SR_TID.X ;  /* 0x0000000000007919 */ /* 0x000e220000002100 */
[----:B------:R-:W-:Y:S01]  /*0150*/  IMAD.U32 R2, RZ, RZ, UR7 ;  /* 0x00000007ff027e24 */ /* 0x000fe2000f8e00ff */
[----:B------:R-:W1:Y:S01]  /*0160*/  LDCU.64 UR10, c[0x0][0x388] ;  /* 0x00007100ff0a77ac */ /* 0x000e620008000a00 */
[----:B------:R-:W-:Y:S01]  /*0170*/  IMAD.U32 R6, RZ, RZ, UR7 ;  /* 0x00000007ff067e24 */ /* 0x000fe2000f8e00ff */
[----:B0-----:R-:W-:-:S04]  /*0180*/  ISETP.LT.U32.AND P0, PT, R0, UR6, PT ;  /* 0x0000000600007c0c */ /* 0x001fc8000bf01070 */
[----:B------:R-:W-:Y:S01]  /*0190*/  ISETP.GT.U32.AND.EX P0, PT, R2, RZ, PT, P0 ;  /* 0x000000ff0200720c */ /* 0x000fe20003f04100 */
[C---:B------:R-:W-:Y:S01]  /*01a0*/  VIADD R2, R0.reuse, 0x100 ;  /* 0x0000010000027836 */ /* 0x040fe20000000000 */
[----:B------:R-:W-:-:S04]  /*01b0*/  IADD3 R0, P2, PT, R0, UR4, RZ ;  /* 0x0000000400007c10 */ /* 0x000fc8000ff5e0ff */
[----:B------:R-:W-:Y:S01]  /*01c0*/  ISETP.LT.U32.AND P1, PT, R2, UR6, PT ;  /* 0x0000000602007c0c */ /* 0x000fe2000bf21070 */
[----:B------:R-:W-:Y:S01]  /*01d0*/  IMAD.X R3, RZ, RZ, UR5, P2 ;  /* 0x00000005ff037e24 */ /* 0x000fe200090e06ff */
[----:B-1----:R-:W-:Y:S02]  /*01e0*/  LEA R2, P2, R0, UR10, 0x3 ;  /* 0x0000000a00027c11 */ /* 0x002fe4000f8418ff */
[----:B------:R-:W-:Y:S02]  /*01f0*/  ISETP.GT.U32.AND.EX P1, PT, R6, RZ, PT, P1 ;  /* 0x000000ff0600720c */ /* 0x000fe40003f24110 */
[----:B------:R-:W-:Y:S01]  /*0200*/  LEA.HI.X R3, R0, UR11, R3, 0x3, P2 ;  /* 0x0000000b00037c11 */ /* 0x000fe200090f1c03 */
[----:B------:R-:W0:Y:S04]  /*0210*/  @P0 LDC.64 R4, c[0x0][0x390] ;  /* 0x0000e400ff040b82 */ /* 0x000e280000000a00 */
[----:B0-----:R0:W-:Y:S06]  /*0220*/  @P0 STG.E.64 desc[UR8][R2.64], R4 ;  /* 0x0000000402000986 */ /* 0x0011ec000c101b08 */
[----:B------:R-:W-:Y:S05]  /*0230*/  @!P1 EXIT ;  /* 0x000000000000994d */ /* 0x000fea0003800000 */
[----:B0-----:R-:W0:Y:S02]  /*0240*/  LDC.64 R4, c[0x0][0x390] ;  /* 0x0000e400ff047b82 */ /* 0x001e240000000a00 */
[----:B0-----:R-:W-:Y:S01]  /*0250*/  STG.E.64 desc[UR8][R2.64+0x800], R4 ;  /* 0x0008000402007986 */ /* 0x001fe2000c101b08 */
[----:B------:R-:W-:Y:S05]  /*0260*/  EXIT ;  /* 0x000000000000794d */ /* 0x000fea0003800000 */
.L_x_1:
[----:B------:R-:W-:-:S00]  /*0270*/  BRA `(.L_x_1) ;  /* 0xfffffffc00fc7947 */ /* 0x000fc0000383ffff */
[----:B------:R-:W-:-:S00]  /*0280*/  NOP ;  /* 0x0000000000007918 */ /* 0x000fc00000000000 */
[----:B------:R-:W-:-:S00]  /*0290*/  NOP ;  /* 0x0000000000007918 */ /* 0x000fc00000000000 */
[----:B------:R-:W-:-:S00]  /*02a0*/  NOP ;  /* 0x0000000000007918 */ /* 0x000fc00000000000 */
[----:B------:R-:W-:-:S00]  /*02b0*/  NOP ;  /* 0x0000000000007918 */ /* 0x000fc00000000000 */
[----:B------:R-:W-:-:S00]  /*02c0*/  NOP ;  /* 0x0000000000007918 */ /* 0x000fc00000000000 */
[----:B------:R-:W-:-:S00]  /*02d0*/  NOP ;  /* 0x0000000000007918 */ /* 0x000fc00000000000 */
[----:B------:R-:W-:-:S00]  /*02e0*/  NOP ;  /* 0x0000000000007918 */ /* 0x000fc00000000000 */
[----:B------:R-:W-:-:S00]  /*02f0*/  NOP ;  /* 0x0000000000007918 */ /* 0x000fc00000000000 */
.L_x_10:


//--------------------- .text._ZN3cub18CUB_300001_SM_10006detail11EmptyKernelIvEEvv --------------------------
	.section	.text._ZN3cub18CUB_300001_SM_10006detail11EmptyKernelIvEEvv,"ax",@progbits
	.align	128
        .global         _ZN3cub18CUB_300001_SM_10006detail11EmptyKernelIvEEvv
        .type           _ZN3cub18CUB_300001_SM_10006detail11EmptyKernelIvEEvv,@function
        .size           _ZN3cub18CUB_300001_SM_10006detail11EmptyKernelIvEEvv,(.L_x_11 - _ZN3cub18CUB_300001_SM_10006detail11EmptyKernelIvEEvv)
        .other          _ZN3cub18CUB_300001_SM_10006detail11EmptyKernelIvEEvv,@"STO_CUDA_ENTRY STV_DEFAULT"
_ZN3cub18CUB_300001_SM_10006detail11EmptyKernelIvEEvv:
.text._ZN3cub18CUB_300001_SM_10006detail11EmptyKernelIvEEvv:
[----:B------:R-:W-:Y:S01]  /*0000*/  LDC R1, c[0x0][0x37c] ;  /* 0x0000df00ff017b82 */ /* 0x000fe20000000800 */
[----:B------:R-:W-:Y:S05]  /*0010*/  EXIT ;  /* 0x000000000000794d */ /* 0x000fea0003800000 */
.L_x_2:
        /* <DEDUP_REMOVED lines=14> */
.L_x_11:


//--------------------- .text._Z9matrixMulPdS_S_ii --------------------------
	.section	.text._Z9matrixMulPdS_S_ii,"ax",@progbits
	.align	128
        .global         _Z9matrixMulPdS_S_ii
        .type           _Z9matrixMulPdS_S_ii,@function
        .size           _Z9matrixMulPdS_S_ii,(.L_x_12 - _Z9matrixMulPdS_S_ii)
        .other          _Z9matrixMulPdS_S_ii,@"STO_CUDA_ENTRY STV_DEFAULT"
_Z9matrixMulPdS_S_ii:
.text._Z9matrixMulPdS_S_ii:
[----:B------:R-:W-:Y:S01]  /*0000*/  LDC R1, c[0x0][0x37c] ;  /* 0x0000df00ff017b82 */ /* 0x000fe20000000800 */
[----:B------:R-:W0:Y:S01]  /*0010*/  S2R R0, SR_CTAID.X ;  /* 0x0000000000007919 */ /* 0x000e220000002500 */
[----:B------:R-:W0:Y:S01]  /*0020*/  LDCU UR8, c[0x0][0x360] ;  /* 0x00006c00ff0877ac */ /* 0x000e220008000800 */
[----:B------:R-:W-:Y:S01]  /*0030*/  BSSY.RECONVERGENT B0, `(.L_x_3) ;  /* 0x0000025000007945 */ /* 0x000fe20003800200 */
[----:B------:R-:W0:Y:S01]  /*0040*/  S2R R3, SR_TID.X ;  /* 0x0000000000037919 */ /* 0x000e220000002100 */
[----:B------:R-:W1:Y:S01]  /*0050*/  LDCU UR4, c[0x0][0x39c] ;  /* 0x00007380ff0477ac */ /* 0x000e620008000800 */
[----:B------:R-:W2:Y:S01]  /*0060*/  LDCU.64 UR6, c[0x0][0x358] ;  /* 0x00006b00ff0677ac */ /* 0x000ea20008000a00 */
[----:B0-----:R-:W-:-:S05]  /*0070*/  IMAD R9, R0, UR8, R3 ;  /* 0x0000000800097c24 */ /* 0x001fca000f8e0203 */
[----:B-1----:R-:W-:-:S13]  /*0080*/  ISETP.GT.AND P0, PT, R9, UR4, PT ;  /* 0x0000000409007c0c */ /* 0x002fda000bf04270 */
[----:B--2---:R-:W-:Y:S05]  /*0090*/  @!P0 BRA `(.L_x_4) ;  /* 0x0000000000788947 */ /* 0x004fea0003800000 */
[----:B------:R-:W0:Y:S01]  /*00a0*/  LDC R8, c[0x0][0x398] ;  /* 0x0000e600ff087b82 */ /* 0x000e220000000800 */
[----:B------:R-:W-:Y:S02]  /*00b0*/  ISETP.GE.AND P2, PT, R9, RZ, PT ;  /* 0x000000ff0900720c */ /* 0x000fe40003f46270 */
[----:B0-----:R-:W-:-:S04]  /*00c0*/  IABS R11, R8 ;  /* 0x00000008000b7213 */ /* 0x001fc80000000000 */
[----:B------:R-:W0:Y:S08]  /*00d0*/  I2F.RP R2, R11 ;  /* 0x0000000b00027306 */ /* 0x000e300000209400 */
[----:B0-----:R-:W0:Y:S02]  /*00e0*/  MUFU.RCP R2, R2 ;  /* 0x0000000200027308 */ /* 0x001e240000001000 */
[----:B0-----:R-:W-:-:S06]  /*00f0*/  IADD3 R4, PT, PT, R2, 0xffffffe, RZ ;  /* 0x0ffffffe02047810 */ /* 0x001fcc0007ffe0ff */
[----:B------:R0:W1:Y:S02]  /*0100*/  F2I.FTZ.U32.TRUNC.NTZ R5, R4 ;  /* 0x0000000400057305 */ /* 0x000064000021f000 */
[----:B0-----:R-:W-:Y:S01]  /*0110*/  IMAD.MOV.U32 R4, RZ, RZ, RZ ;  /* 0x000000ffff047224 */ /* 0x001fe200078e00ff */
[----:B-1----:R-:W-:-:S05]  /*0120*/  IADD3 R6, PT, PT, RZ, -R5, RZ ;  /* 0x80000005ff067210 */ /* 0x002fca0007ffe0ff */
[----:B------:R-:W-:Y:S01]  /*0130*/  IMAD R7, R6, R11, RZ ;  /* 0x0000000b06077224 */ /* 0x000fe200078e02ff */
[----:B------:R-:W-:-:S03]  /*0140*/  IABS R6, R9 ;  /* 0x0000000900067213 */ /* 0x000fc60000000000 */
[----:B------:R-:W-:-:S06]  /*0150*/  IMAD.HI.U32 R5, R5, R7, R4 ;  /* 0x0000000705057227 */ /* 0x000fcc00078e0004 */
[----:B------:R-:W-:-:S05]  /*0160*/  IMAD.HI.U32 R5, R5, R6, RZ ;  /* 0x0000000605057227 */ /* 0x000fca00078e00ff */
[----:B------:R-:W-:-:S05]  /*0170*/  IADD3 R5, PT, PT, -R5, RZ, RZ ;  /* 0x000000ff05057210 */ /* 0x000fca0007ffe1ff */
[C---:B------:R-:W-:Y:S02]  /*0180*/  IMAD R2, R11.reuse, R5, R6 ;  /* 0x000000050b027224 */ /* 0x040fe400078e0206 */
[----:B------:R-:W0:Y:S03]  /*0190*/  LDC.64 R4, c[0x0][0x388] ;  /* 0x0000e200ff047b82 */ /* 0x000e260000000a00 */
[----:B------:R-:W-:-:S05]  /*01a0*/  ISETP.GT.U32.AND P0, PT, R11, R2, PT ;  /* 0x000000020b00720c */ /* 0x000fca0003f04070 */
[----:B------:R-:W1:Y:S08]  /*01b0*/  LDC.64 R6, c[0x0][0x380] ;  /* 0x0000e000ff067b82 */ /* 0x000e700000000a00 */
[----:B------:R-:W-:Y:S01]  /*01c0*/  @!P0 IMAD.IADD R2, R2, 0x1, -R11 ;  /* 0x0000000102028824 */ /* 0x000fe200078e0a0b */
[----:B------:R-:W-:-:S04]  /*01d0*/  ISETP.NE.AND P0, PT, R8, RZ, PT ;  /* 0x000000ff0800720c */ /* 0x000fc80003f05270 */
[----:B------:R-:W-:Y:S01]  /*01e0*/  ISETP.GT.U32.AND P1, PT, R11, R2, PT ;  /* 0x000000020b00720c */ /* 0x000fe20003f24070 */
[----:B-1----:R-:W-:-:S12]  /*01f0*/  IMAD.WIDE R6, R9, 0x8, R6 ;  /* 0x0000000809067825 */ /* 0x002fd800078e0206 */
[----:B------:R-:W-:-:S04]  /*0200*/  @!P1 IADD3 R2, PT, PT, R2, -R11, RZ ;  /* 0x8000000b02029210 */ /* 0x000fc80007ffe0ff */
[----:B------:R-:W-:Y:S02]  /*0210*/  @!P2 IADD3 R2, PT, PT, -R2, RZ, RZ ;  /* 0x000000ff0202a210 */ /* 0x000fe40007ffe1ff */
[----:B------:R-:W-:Y:S02]  /*0220*/  @!P0 LOP3.LUT R2, RZ, R8, RZ, 0x33, !PT ;  /* 0x00000008ff028212 */ /* 0x000fe400078e33ff */
[----:B------:R-:W2:Y:S03]  /*0230*/  LDG.E.64 R8, desc[UR6][R6.64] ;  /* 0x0000000606087981 */ /* 0x000ea6000c1e1b00 */
[----:B0-----:R-:W-:-:S06]  /*0240*/  IMAD.WIDE R4, R2, 0x8, R4 ;  /* 0x0000000802047825 */ /* 0x001fcc00078e0204 */
[----:B------:R-:W2:Y:S02]  /*0250*/  LDG.E.64 R4, desc[UR6][R4.64] ;  /* 0x0000000604047981 */ /* 0x000ea4000c1e1b00 */
[----:B--2---:R-:W-:-:S07]  /*0260*/  DMUL R8, R4, R8 ;  /* 0x0000000804087228 */ /* 0x004fce0000000000 */
[----:B------:R0:W-:Y:S04]  /*0270*/  STG.E.64 desc[UR6][R6.64], R8 ;  /* 0x0000000806007986 */ /* 0x0001e8000c101b06 */
.L_x_4:
[----:B------:R-:W-:Y:S05]  /*0280*/  BSYNC.RECONVERGENT B0 ;  /* 0x0000000000007941 */ /* 0x000fea0003800200 */
.L_x_3:
[----:B------:R-:W-:Y:S01]  /*0290*/  BAR.SYNC.DEFER_BLOCKING 0x0 ;  /* 0x0000000000007b1d */ /* 0x000fe20000010000 */
[----:B------:R-:W-:-:S05]  /*02a0*/  UISETP.GE.U32.AND UP0, UPT, UR8, 0x2, UPT ;  /* 0x000000020800788c */ /* 0x000fca000bf06070 */
[----:B------:R-:W1:Y:S02]  /*02b0*/  LDCU UR4, c[0x0][0x398] ;  /* 0x00007300ff0477ac */ /* 0x000e640008000800 */
[----:B-1----:R-:W-:Y:S01]  /*02c0*/  IMAD R13, R0, UR4, RZ ;  /* 0x00000004000d7c24 */ /* 0x002fe2000f8e02ff */
[----:B------:R-:W-:Y:S08]  /*02d0*/  BAR.SYNC.DEFER_BLOCKING 0x0 ;  /* 0x0000000000007b1d */ /* 0x000ff00000010000 */
[----:B------:R-:W-:Y:S06]  /*02e0*/  BAR.SYNC.DEFER_BLOCKING 0x0 ;  /* 0x0000000000007b1d */ /* 0x000fec0000010000 */
[----:B------:R-:W-:Y:S05]  /*02f0*/  BRA.U !UP0, `(.L_x_5) ;  /* 0x0000000108587547 */ /* 0x000fea000b800000 */
[----:B------:R-:W1:Y:S01]  /*0300*/  LDC.64 R10, c[0x0][0x380] ;  /* 0x0000e000ff0a7b82 */ /* 0x000e620000000a00 */
[----:B------:R-:W2:Y:S01]  /*0310*/  LDCU UR9, c[0x0][0x398] ;  /* 0x00007300ff0977ac */ /* 0x000ea20008000800 */
[----:B------:R-:W-:-:S05]  /*0320*/  UMOV UR4, 0x1 ;  /* 0x0000000100047882 */ /* 0x000fca0000000000 */
.L_x_8:
[----:B------:R-:W-:Y:S01]  /*0330*/  USHF.L.U32 UR5, UR4, 0x1, URZ ;  /* 0x0000000104057899 */ /* 0x000fe200080006ff */
[----:B------:R-:W-:Y:S05]  /*0340*/  BSSY.RECONVERGENT B0, `(.L_x_6) ;  /* 0x000000d000007945 */ /* 0x000fea0003800200 */
[----:B------:R-:W-:-:S04]  /*0350*/  IMAD R2, R3, UR5, RZ ;  /* 0x0000000503027c24 */ /* 0x000fc8000f8e02ff */
[----:B------:R-:W-:-:S05]  /*0360*/  VIADD R4, R2, UR4 ;  /* 0x0000000402047c36 */ /* 0x000fca0008000000 */
[----:B--2---:R-:W-:-:S13]  /*0370*/  ISETP.GE.AND P0, PT, R4, UR9, PT ;  /* 0x0000000904007c0c */ /* 0x004fda000bf06270 */
[----:B------:R-:W-:Y:S05]  /*0380*/  @P0 BRA `(.L_x_7) ;  /* 0x0000000000200947 */ /* 0x000fea0003800000 */
[C---:B------:R-:W-:Y:S02]  /*0390*/  IADD3 R5, PT, PT, R13.reuse, R4, RZ ;  /* 0x000000040d057210 */ /* 0x040fe40007ffe0ff */
[----:B0-----:R-:W-:-:S03]  /*03a0*/  IADD3 R7, PT, PT, R13, R2, RZ ;  /* 0x000000020d077210 */ /* 0x001fc60007ffe0ff */
[----:B-1----:R-:W-:-:S04]  /*03b0*/  IMAD.WIDE R4, R5, 0x8, R10 ;  /* 0x0000000805047825 */ /* 0x002fc800078e020a */
[----:B------:R-:W-:Y:S02]  /*03c0*/  IMAD.WIDE R6, R7, 0x8, R10 ;  /* 0x0000000807067825 */ /* 0x000fe400078e020a */
[----:B------:R-:W2:Y:S04]  /*03d0*/  LDG.E.64 R4, desc[UR6][R4.64] ;  /* 0x0000000604047981 */ /* 0x000ea8000c1e1b00 */
[----:B------:R-:W2:Y:S02]  /*03e0*/  LDG.E.64 R8, desc[UR6][R6.64] ;  /* 0x0000000606087981 */ /* 0x000ea4000c1e1b00 */
[----:B--2---:R-:W-:-:S07]  /*03f0*/  DADD R8, R4, R8 ;  /* 0x0000000004087229 */ /* 0x004fce0000000008 */
[----:B------:R2:W-:Y:S04]  /*0400*/  STG.E.64 desc[UR6][R6.64], R8 ;  /* 0x0000000806007986 */ /* 0x0005e8000c101b06 */
.L_x_7:
[----:B------:R-:W-:Y:S05]  /*0410*/  BSYNC.RECONVERGENT B0 ;  /* 0x0000000000007941 */ /* 0x000fea0003800200 */
.L_x_6:
[----:B------:R-:W-:Y:S01]  /*0420*/  BAR.SYNC.DEFER_BLOCKING 0x0 ;  /* 0x0000000000007b1d */ /* 0x000fe20000010000 */
[----:B------:R-:W-:-:S05]  /*0430*/  UISETP.GE.U32.AND UP0, UPT, UR5, UR8, UPT ;  /* 0x000000080500728c */ /* 0x000fca000bf06070 */
[----:B------:R-:W-:-:S04]  /*0440*/  UMOV UR4, UR5 ;  /* 0x0000000500047c82 */ /* 0x000fc80008000000 */
[----:B------:R-:W-:Y:S05]  /*0450*/  BRA.U !UP0, `(.L_x_8) ;  /* 0xfffffffd08b47547 */ /* 0x000fea000b83ffff */
.L_x_5:
[----:B------:R-:W-:-:S13]  /*0460*/  ISETP.NE.AND P0, PT, R3, RZ, PT ;  /* 0x000000ff0300720c */ /* 0x000fda0003f05270 */
[----:B------:R-:W-:Y:S05]  /*0470*/  @P0 EXIT ;  /* 0x000000000000094d */ /* 0x000fea0003800000 */
[----:B------:R-:W3:Y:S08]  /*0480*/  LDC.64 R2, c[0x0][0x380] ;  /* 0x0000e000ff027b82 */ /* 0x000ef00000000a00 */
[----:B------:R-:W4:Y:S01]  /*0490*/  LDC.64 R4, c[0x0][0x390] ;  /* 0x0000e400ff047b82 */ /* 0x000f220000000a00 */
[----:B---3--:R-:W-:-:S06]  /*04a0*/  IMAD.WIDE R2, R13, 0x8, R2 ;  /* 0x000000080d027825 */ /* 0x008fcc00078e0202 */
[----:B------:R-:W3:Y:S01]  /*04b0*/  LDG.E.64 R2, desc[UR6][R2.64] ;  /* 0x0000000602027981 */ /* 0x000ee2000c1e1b00 */
[----:B----4-:R-:W-:-:S05]  /*04c0*/  IMAD.WIDE.U32 R4, R0, 0x8, R4 ;  /* 0x0000000800047825 */ /* 0x010fca00078e0004 */
[----:B---3--:R-:W-:Y:S01]  /*04d0*/  STG.E.64 desc[UR6][R4.64], R2 ;  /* 0x0000000204007986 */ /* 0x008fe2000c101b06 */
[----:B------:R-:W-:Y:S05]  /*04e0*/  EXIT ;  /* 0x000000000000794d */ /* 0x000fea0003800000 */
.L_x_9:
        /* <DEDUP_REMOVED lines=9> */
.L_x_12:


//--------------------- .nv.shared.reserved.0     --------------------------
	.section	.nv.shared.reserved.0,"aw",@nobits
	.weak		__nv_reservedSMEM_offset_0_alias
	.size		__nv_reservedSMEM_offset_0_alias, 0, 64
	.other		__nv_reservedSMEM_offset_0_alias,@"STO_CUDA_RESERVED_SHARED STV_DEFAULT"
__nv_reservedSMEM_offset_0_alias:
	.zero		0
	.zero		64


//--------------------- .nv.global                --------------------------
	.section	.nv.global,"aw",@nobits
.nv.global:
	.type		_ZN34_INTERNAL_09f81d5a_4_k_cu_47dac6b96thrust24THRUST_300001_SM_1000_NS3seqE,@object
	.size		_ZN34_INTERNAL_09f81d5a_4_k_cu_47dac6b96thrust24THRUST_300001_SM_1000_NS3seqE,(_ZN34_INTERNAL_09f81d5a_4_k_cu_47dac6b94cuda3std3__48in_placeE - _ZN34_INTERNAL_09f81d5a_4_k_cu_47dac6b96thrust24THRUST_300001_SM_1000_NS3seqE)
_ZN34_INTERNAL_09f81d5a_4_k_cu_47dac6b96thrust24THRUST_300001_SM_1000_NS3seqE:
	.zero		1
	.type		_ZN34_INTERNAL_09f81d5a_4_k_cu_47dac6b94cuda3std3__48in_placeE,@object
	.size		_ZN34_INTERNAL_09f81d5a_4_k_cu_47dac6b94cuda3std3__48in_placeE,(_ZN34_INTERNAL_09f81d5a_4_k_cu_47dac6b94cuda3std6ranges3__45__cpo4sizeE - _ZN34_INTERNAL_09f81d5a_4_k_cu_47dac6b94cuda3std3__48in_placeE)
_ZN34_INTERNAL_09f81d5a_4_k_cu_47dac6b94cuda3std3__48in_placeE:
	.zero		1
	.type		_ZN34_INTERNAL_09f81d5a_4_k_cu_47dac6b94cuda3std6ranges3__45__cpo4sizeE,@object
	.size		_ZN34_INTERNAL_09f81d5a_4_k_cu_47dac6b94cuda3std6ranges3__45__cpo4sizeE,(_ZN34_INTERNAL_09f81d5a_4_k_cu_47dac6b96thrust24THRUST_300001_SM_1000_NS12placeholders2_3E - _ZN34_INTERNAL_09f81d5a_4_k_cu_47dac6b94cuda3std6ranges3__45__cpo4sizeE)
_ZN34_INTERNAL_09f81d5a_4_k_cu_47dac6b94cuda3std6ranges3__45__cpo4sizeE:
	.zero		1
	.type		_ZN34_INTERNAL_09f81d5a_4_k_cu_47dac6b96thrust24THRUST_300001_SM_1000_NS12placeholders2_3E,@object
	.size		_ZN34_INTERNAL_09f81d5a_4_k_cu_47dac6b96thrust24THRUST_300001_SM_1000_NS12placeholders2_3E,(_ZN34_INTERNAL_09f81d5a_4_k_cu_47dac6b94cuda3std3__45__cpo6cbeginE - _ZN34_INTERNAL_09f81d5a_4_k_cu_47dac6b96thrust24THRUST_300001_SM_1000_NS12placeholders2_3E)
_ZN34_INTERNAL_09f81d5a_4_k_cu_47dac6b96thrust24THRUST_300001_SM_1000_NS12placeholders2_3E:
	.zero		1
	.type		_ZN34_INTERNAL_09f81d5a_4_k_cu_47dac6b94cuda3std3__45__cpo6cbeginE,@object
	.size		_ZN34_INTERNAL_09f81d5a_4_k_cu_47dac6b94cuda3std3__45__cpo6cbeginE,(_ZN34_INTERNAL_09f81d5a_4_k_cu_47dac6b94cuda3std6ranges3__45__cpo6cbeginE - _ZN34_INTERNAL_09f81d5a_4_k_cu_47dac6b94cuda3std3__45__cpo6cbeginE)
_ZN34_INTERNAL_09f81d5a_4_k_cu_47dac6b94cuda3std3__45__cpo6cbeginE:
	.zero		1
	.type		_ZN34_INTERNAL_09f81d5a_4_k_cu_47dac6b94cuda3std6ranges3__45__cpo6cbeginE,@object
	.size		_ZN34_INTERNAL_09f81d5a_4_k_cu_47dac6b94cuda3std6ranges3__45__cpo6cbeginE,(_ZN34_INTERNAL_09f81d5a_4_k_cu_47dac6b96thrust24THRUST_300001_SM_1000_NS12placeholders2_7E - _ZN34_INTERNAL_09f81d5a_4_k_cu_47dac6b94cuda3std6ranges3__45__cpo6cbeginE)
_ZN34_INTERNAL_09f81d5a_4_k_cu_47dac6b94cuda3std6ranges3__45__cpo6cbeginE:
	.zero		1
	.type		_ZN34_INTERNAL_09f81d5a_4_k_cu_47dac6b96thrust24THRUST_300001_SM_1000_NS12placeholders2_7E,@object
	.size		_ZN34_INTERNAL_09f81d5a_4_k_cu_47dac6b96thrust24THRUST_300001_SM_1000_NS12placeholders2_7E,(_ZN34_INTERNAL_09f81d5a_4_k_cu_47dac6b94cuda3std3__45__cpo7crbeginE - _ZN34_INTERNAL_09f81d5a_4_k_cu_47dac6b96thrust24THRUST_300001_SM_1000_NS12placeholders2_7E)
_ZN34_INTERNAL_09f81d5a_4_k_cu_47dac6b96thrust24THRUST_300001_SM_1000_NS12placeholders2_7E:
	.zero		1
	.type		_ZN34_INTERNAL_09f81d5a_4_k_cu_47dac6b94cuda3std3__45__cpo7crbeginE,@object
	.size		_ZN34_INTERNAL_09f81d5a_4_k_cu_47dac6b94cuda3std3__45__cpo7crbeginE,(_ZN34_INTERNAL_09f81d5a_4_k_cu_47dac6b94cuda3std6ranges3__45__cpo4nextE - _ZN34_INTERNAL_09f81d5a_4_k_cu_47dac6b94cuda3std3__45__cpo7crbeginE)
_ZN34_INTERNAL_09f81d5a_4_k_cu_47dac6b94cuda3std3__45__cpo7crbeginE:
	.zero		1
	.type		_ZN34_INTERNAL_09f81d5a_4_k_cu_47dac6b94cuda3std6ranges3__45__cpo4nextE,@object
	.size		_ZN34_INTERNAL_09f81d5a_4_k_cu_47dac6b94cuda3std6ranges3__45__cpo4nextE,(_ZN34_INTERNAL_09f81d5a_4_k_cu_47dac6b94cuda3std6ranges3__45__cpo4swapE - _ZN34_INTERNAL_09f81d5a_4_k_cu_47dac6b94cuda3std6ranges3__45__cpo4nextE)
_ZN34_INTERNAL_09f81d5a_4_k_cu_47dac6b94cuda3std6ranges3__45__cpo4nextE:
	.zero		1
	.type		_ZN34_INTERNAL_09f81d5a_4_k_cu_47dac6b94cuda3std6ranges3__45__cpo4swapE,@object
	.size		_ZN34_INTERNAL_09f81d5a_4_k_cu_47dac6b94cuda3std6ranges3__45__cpo4swapE,(_ZN34_INTERNAL_09f81d5a_4_k_cu_47dac6b96thrust24THRUST_300001_SM_1000_NS8cuda_cub10par_nosyncE - _ZN34_INTERNAL_09f81d5a_4_k_cu_47dac6b94cuda3std6ranges3__45__cpo4swapE)
_ZN34_INTERNAL_09f81d5a_4_k_cu_47dac6b94cuda3std6ranges3__45__cpo4swapE:
	.zero		1
	.type		_ZN34_INTERNAL_09f81d5a_4_k_cu_47dac6b96thrust24THRUST_300001_SM_1000_NS8cuda_cub10par_nosyncE,@object
	.size		_ZN34_INTERNAL_09f81d5a_4_k_cu_47dac6b96thrust24THRUST_300001_SM_1000_NS8cuda_cub10par_nosyncE,(_ZN34_INTERNAL_09f81d5a_4_k_cu_47dac6b96thrust24THRUST_300001_SM_1000_NS12placeholders2_9E - _ZN34_INTERNAL_09f81d5a_4_k_cu_47dac6b96thrust24THRUST_300001_SM_1000_NS8cuda_cub10par_nosyncE)
_ZN34_INTERNAL_09f81d5a_4_k_cu_47dac6b96thrust24THRUST_300001_SM_1000_NS8cuda_cub10par_nosyncE:
	.zero		1
	.type		_ZN34_INTERNAL_09f81d5a_4_k_cu_47dac6b96thrust24THRUST_300001_SM_1000_NS12placeholders2_9E,@object
	.size		_ZN34_INTERNAL_09f81d5a_4_k_cu_47dac6b96thrust24THRUST_300001_SM_1000_NS12placeholders2_9E,(_ZN34_INTERNAL_09f81d5a_4_k_cu_47dac6b94cuda3std3__436_GLOBAL__N__09f81d5a_4_k_cu_47dac6b96ignoreE - _ZN34_INTERNAL_09f81d5a_4_k_cu_47dac6b96thrust24THRUST_300001_SM_1000_NS12placeholders2_9E)
_ZN34_INTERNAL_09f81d5a_4_k_cu_47dac6b96thrust24THRUST_300001_SM_1000_NS12placeholders2_9E:
	.zero		1
	.type		_ZN34_INTERNAL_09f81d5a_4_k_cu_47dac6b94cuda3std3__436_GLOBAL__N__09f81d5a_4_k_cu_47dac6b96ignoreE,@object
	.size		_ZN34_INTERNAL_09f81d5a_4_k_cu_47dac6b94cuda3std3__436_GLOBAL__N__09f81d5a_4_k_cu_47dac6b96ignoreE,(_ZN34_INTERNAL_09f81d5a_4_k_cu_47dac6b94cuda3std6ranges3__45__cpo4dataE - _ZN34_INTERNAL_09f81d5a_4_k_cu_47dac6b94cuda3std3__436_GLOBAL__N__09f81d5a_4_k_cu_47dac6b96ignoreE)
_ZN34_INTERNAL_09f81d5a_4_k_cu_47dac6b94cuda3std3__436_GLOBAL__N__09f81d5a_4_k_cu_47dac6b96ignoreE:
	.zero		1
	.type		_ZN34_INTERNAL_09f81d5a_4_k_cu_47dac6b94cuda3std6ranges3__45__cpo4dataE,@object
	.size		_ZN34_INTERNAL_09f81d5a_4_k_cu_47dac6b94cuda3std6ranges3__45__cpo4dataE,(_ZN34_INTERNAL_09f81d5a_4_k_cu_47dac6b96thrust24THRUST_300001_SM_1000_NS12placeholders2_1E - _ZN34_INTERNAL_09f81d5a_4_k_cu_47dac6b94cuda3std6ranges3__45__cpo4dataE)
_ZN34_INTERNAL_09f81d5a_4_k_cu_47dac6b94cuda3std6ranges3__45__cpo4dataE:
	.zero		1
	.type		_ZN34_INTERNAL_09f81d5a_4_k_cu_47dac6b96thrust24THRUST_300001_SM_1000_NS12placeholders2_1E,@object
	.size		_ZN34_INTERNAL_09f81d5a_4_k_cu_47dac6b96thrust24THRUST_300001_SM_1000_NS12placeholders2_1E,(_ZN34_INTERNAL_09f81d5a_4_k_cu_47dac6b94cuda3std3__45__cpo5beginE - _ZN34_INTERNAL_09f81d5a_4_k_cu_47dac6b96thrust24THRUST_300001_SM_1000_NS12placeholders2_1E)
_ZN34_INTERNAL_09f81d5a_4_k_cu_47dac6b96thrust24THRUST_300001_SM_1000_NS12placeholders2_1E:
	.zero		1
	.type		_ZN34_INTERNAL_09f81d5a_4_k_cu_47dac6b94cuda3std3__45__cpo5beginE,@object
	.size		_ZN34_INTERNAL_09f81d5a_4_k_cu_47dac6b94cuda3std3__45__cpo5beginE,(_ZN34_INTERNAL_09f81d5a_4_k_cu_47dac6b94cuda3std6ranges3__45__cpo5beginE - _ZN34_INTERNAL_09f81d5a_4_k_cu_47dac6b94cuda3std3__45__cpo5beginE)
_ZN34_INTERNAL_09f81d5a_4_k_cu_47dac6b94cuda3std3__45__cpo5beginE:
	.zero		1
	.type		_ZN34_INTERNAL_09f81d5a_4_k_cu_47dac6b94cuda3std6ranges3__45__cpo5beginE,@object
	.size		_ZN34_INTERNAL_09f81d5a_4_k_cu_47dac6b94cuda3std6ranges3__45__cpo5beginE,(_ZN34_INTERNAL_09f81d5a_4_k_cu_47dac6b96thrust24THRUST_300001_SM_1000_NS12placeholders2_5E - _ZN34_INTERNAL_09f81d5a_4_k_cu_47dac6b94cuda3std6ranges3__45__cpo5beginE)
_ZN34_INTERNAL_09f81d5a_4_k_cu_47dac6b94cuda3std6ranges3__45__cpo5beginE:
	.zero		1
	.type		_ZN34_INTERNAL_09f81d5a_4_k_cu_47dac6b96thrust24THRUST_300001_SM_1000_NS12placeholders2_5E,@object
	.size		_ZN34_INTERNAL_09f81d5a_4_k_cu_47dac6b96thrust24THRUST_300001_SM_1000_NS12placeholders2_5E,(_ZN34_INTERNAL_09f81d5a_4_k_cu_47dac6b94cuda3std3__45__cpo6rbeginE - _ZN34_INTERNAL_09f81d5a_4_k_cu_47dac6b96thrust24THRUST_300001_SM_1000_NS12placeholders2_5E)
_ZN34_INTERNAL_09f81d5a_4_k_cu_47dac6b96thrust24THRUST_300001_SM_1000_NS12placeholders2_5E:
	.zero		1
	.type		_ZN34_INTERNAL_09f81d5a_4_k_cu_47dac6b94cuda3std3__45__cpo6rbeginE,@object
	.size		_ZN34_INTERNAL_09f81d5a_4_k_cu_47dac6b94cuda3std3__45__cpo6rbeginE,(_ZN34_INTERNAL_09f81d5a_4_k_cu_47dac6b94cuda3std6ranges3__45__cpo7advanceE - _ZN34_INTERNAL_09f81d5a_4_k_cu_47dac6b94cuda3std3__45__cpo6rbeginE)
_ZN34_INTERNAL_09f81d5a_4_k_cu_47dac6b94cuda3std3__45__cpo6rbeginE:
	.zero		1
	.type		_ZN34_INTERNAL_09f81d5a_4_k_cu_47dac6b94cuda3std6ranges3__45__cpo7advanceE,@object
	.size		_ZN34_INTERNAL_09f81d5a_4_k_cu_47dac6b94cuda3std6ranges3__45__cpo7advanceE,(_ZN34_INTERNAL_09f81d5a_4_k_cu_47dac6b94cuda3std3__47nulloptE - _ZN34_INTERNAL_09f81d5a_4_k_cu_47dac6b94cuda3std6ranges3__45__cpo7advanceE)
_ZN34_INTERNAL_09f81d5a_4_k_cu_47dac6b94cuda3std6ranges3__45__cpo7advanceE:
	.zero		1
	.type		_ZN34_INTERNAL_09f81d5a_4_k_cu_47dac6b94cuda3std3__47nulloptE,@object
	.size		_ZN34_INTERNAL_09f81d5a_4_k_cu_47dac6b94cuda3std3__47nulloptE,(_ZN34_INTERNAL_09f81d5a_4_k_cu_47dac6b94cuda3std6ranges3__45__cpo8distanceE - _ZN34_INTERNAL_09f81d5a_4_k_cu_47dac6b94cuda3std3__47nulloptE)
_ZN34_INTERNAL_09f81d5a_4_k_cu_47dac6b94cuda3std3__47nulloptE:
	.zero		1
	.type		_ZN34_INTERNAL_09f81d5a_4_k_cu_47dac6b94cuda3std6ranges3__45__cpo8distanceE,@object
	.size		_ZN34_INTERNAL_09f81d5a_4_k_cu_47dac6b94cuda3std6ranges3__45__cpo8distanceE,(_ZN34_INTERNAL_09f81d5a_4_k_cu_47dac6b96thrust24THRUST_300001_SM_1000_NS12placeholders3_10E - _ZN34_INTERNAL_09f81d5a_4_k_cu_47dac6b94cuda3std6ranges3__45__cpo8distanceE)
_ZN34_INTERNAL_09f81d5a_4_k_cu_47dac6b94cuda3std6ranges3__45__cpo8distanceE:
	.zero		1
	.type		_ZN34_INTERNAL_09f81d5a_4_k_cu_47dac6b96thrust24THRUST_300001_SM_1000_NS12placeholders3_10E,@object
	.size		_ZN34_INTERNAL_09f81d5a_4_k_cu_47dac6b96thrust24THRUST_300001_SM_1000_NS12placeholders3_10E,(_ZN34_INTERNAL_09f81d5a_4_k_cu_47dac6b94cuda3std3__419piecewise_constructE - _ZN34_INTERNAL_09f81d5a_4_k_cu_47dac6b96thrust24THRUST_300001_SM_1000_NS12placeholders3_10E)
_ZN34_INTERNAL_09f81d5a_4_k_cu_47dac6b96thrust24THRUST_300001_SM_1000_NS12placeholders3_10E:
	.zero		1
	.type		_ZN34_INTERNAL_09f81d5a_4_k_cu_47dac6b94cuda3std3__419piecewise_constructE,@object
	.size		_ZN34_INTERNAL_09f81d5a_4_k_cu_47dac6b94cuda3std3__419piecewise_constructE,(_ZN34_INTERNAL_09f81d5a_4_k_cu_47dac6b94cuda3std6ranges3__45__cpo5cdataE - _ZN34_INTERNAL_09f81d5a_4_k_cu_47dac6b94cuda3std3__419piecewise_constructE)
_ZN34_INTERNAL_09f81d5a_4_k_cu_47dac6b94cuda3std3__419piecewise_constructE:
	.zero		1
	.type		_ZN34_INTERNAL_09f81d5a_4_k_cu_47dac6b94cuda3std6ranges3__45__cpo5cdataE,@object
	.size		_ZN34_INTERNAL_09f81d5a_4_k_cu_47dac6b94cuda3std6ranges3__45__cpo5cdataE,(_ZN34_INTERNAL_09f81d5a_4_k_cu_47dac6b96thrust24THRUST_300001_SM_1000_NS12placeholders2_2E - _ZN34_INTERNAL_09f81d5a_4_k_cu_47dac6b94cuda3std6ranges3__45__cpo5cdataE)
_ZN34_INTERNAL_09f81d5a_4_k_cu_47dac6b94cuda3std6ranges3__45__cpo5cdataE:
	.zero		1
	.type		_ZN34_INTERNAL_09f81d5a_4_k_cu_47dac6b96thrust24THRUST_300001_SM_1000_NS12placeholders2_2E,@object
	.size		_ZN34_INTERNAL_09f81d5a_4_k_cu_47dac6b96thrust24THRUST_300001_SM_1000_NS12placeholders2_2E,(_ZN34_INTERNAL_09f81d5a_4_k_cu_47dac6b94cuda3std3__45__cpo3endE - _ZN34_INTERNAL_09f81d5a_4_k_cu_47dac6b96thrust24THRUST_300001_SM_1000_NS12placeholders2_2E)
_ZN34_INTERNAL_09f81d5a_4_k_cu_47dac6b96thrust24THRUST_300001_SM_1000_NS12placeholders2_2E:
	.zero		1
	.type		_ZN34_INTERNAL_09f81d5a_4_k_cu_47dac6b94cuda3std3__45__cpo3endE,@object
	.size		_ZN34_INTERNAL_09f81d5a_4_k_cu_47dac6b94cuda3std3__45__cpo3endE,(_ZN34_INTERNAL_09f81d5a_4_k_cu_47dac6b94cuda3std6ranges3__45__cpo3endE - _ZN34_INTERNAL_09f81d5a_4_k_cu_47dac6b94cuda3std3__45__cpo3endE)
_ZN34_INTERNAL_09f81d5a_4_k_cu_47dac6b94cuda3std3__45__cpo3endE:
	.zero		1
	.type		_ZN34_INTERNAL_09f81d5a_4_k_cu_47dac6b94cuda3std6ranges3__45__cpo3endE,@object
	.size		_ZN34_INTERNAL_09f81d5a_4_k_cu_47dac6b94cuda3std6ranges3__45__cpo3endE,(_ZN34_INTERNAL_09f81d5a_4_k_cu_47dac6b96thrust24THRUST_300001_SM_1000_NS12placeholders2_6E - _ZN34_INTERNAL_09f81d5a_4_k_cu_47dac6b94cuda3std6ranges3__45__cpo3endE)
_ZN34_INTERNAL_09f81d5a_4_k_cu_47dac6b94cuda3std6ranges3__45__cpo3endE:
	.zero		1
	.type		_ZN34_INTERNAL_09f81d5a_4_k_cu_47dac6b96thrust24THRUST_300001_SM_1000_NS12placeholders2_6E,@object
	.size		_ZN34_INTERNAL_09f81d5a_4_k_cu_47dac6b96thrust24THRUST_300001_SM_1000_NS12placeholders2_6E,(_ZN34_INTERNAL_09f81d5a_4_k_cu_47dac6b94cuda3std3__45__cpo4rendE - _ZN34_INTERNAL_09f81d5a_4_k_cu_47dac6b96thrust24THRUST_300001_SM_1000_NS12placeholders2_6E)
_ZN34_INTERNAL_09f81d5a_4_k_cu_47dac6b96thrust24THRUST_300001_SM_1000_NS12placeholders2_6E:
	.zero		1
	.type		_ZN34_INTERNAL_09f81d5a_4_k_cu_47dac6b94cuda3std3__45__cpo4rendE,@object
	.size		_ZN34_INTERNAL_09f81d5a_4_k_cu_47dac6b94cuda3std3__45__cpo4rendE,(_ZN34_INTERNAL_09f81d5a_4_k_cu_47dac6b94cuda3std6ranges3__45__cpo9iter_swapE - _ZN34_INTERNAL_09f81d5a_4_k_cu_47dac6b94cuda3std3__45__cpo4rendE)
_ZN34_INTERNAL_09f81d5a_4_k_cu_47dac6b94cuda3std3__45__cpo4rendE:
	.zero		1
	.type		_ZN34_INTERNAL_09f81d5a_4_k_cu_47dac6b94cuda3std6ranges3__45__cpo9iter_swapE,@object
	.size		_ZN34_INTERNAL_09f81d5a_4_k_cu_47dac6b94cuda3std6ranges3__45__cpo9iter_swapE,(_ZN34_INTERNAL_09f81d5a_4_k_cu_47dac6b94cuda3std3__48unexpectE - _ZN34_INTERNAL_09f81d5a_4_k_cu_47dac6b94cuda3std6ranges3__45__cpo9iter_swapE)
_ZN34_INTERNAL_09f81d5a_4_k_cu_47dac6b94cuda3std6ranges3__45__cpo9iter_swapE:
	.zero		1
	.type		_ZN34_INTERNAL_09f81d5a_4_k_cu_47dac6b94cuda3std3__48unexpectE,@object
	.size		_ZN34_INTERNAL_09f81d5a_4_k_cu_47dac6b94cuda3std3__48unexpectE,(_ZN34_INTERNAL_09f81d5a_4_k_cu_47dac6b96thrust24THRUST_300001_SM_1000_NS8cuda_cub3parE - _ZN34_INTERNAL_09f81d5a_4_k_cu_47dac6b94cuda3std3__48unexpectE)
_ZN34_INTERNAL_09f81d5a_4_k_cu_47dac6b94cuda3std3__48unexpectE:
	.zero		1
	.type		_ZN34_INTERNAL_09f81d5a_4_k_cu_47dac6b96thrust24THRUST_300001_SM_1000_NS8cuda_cub3parE,@object
	.size		_ZN34_INTERNAL_09f81d5a_4_k_cu_47dac6b96thrust24THRUST_300001_SM_1000_NS8cuda_cub3parE,(_ZN34_INTERNAL_09f81d5a_4_k_cu_47dac6b96thrust24THRUST_300001_SM_1000_NS12placeholders2_4E - _ZN34_INTERNAL_09f81d5a_4_k_cu_47dac6b96thrust24THRUST_300001_SM_1000_NS8cuda_cub3parE)
_ZN34_INTERNAL_09f81d5a_4_k_cu_47dac6b96thrust24THRUST_300001_SM_1000_NS8cuda_cub3parE:
	.zero		1
	.type		_ZN34_INTERNAL_09f81d5a_4_k_cu_47dac6b96thrust24THRUST_300001_SM_1000_NS12placeholders2_4E,@object
	.size		_ZN34_INTERNAL_09f81d5a_4_k_cu_47dac6b96thrust24THRUST_300001_SM_1000_NS12placeholders2_4E,(_ZN34_INTERNAL_09f81d5a_4_k_cu_47dac6b94cuda3std3__45__cpo4cendE - _ZN34_INTERNAL_09f81d5a_4_k_cu_47dac6b96thrust24THRUST_300001_SM_1000_NS12placeholders2_4E)
_ZN34_INTERNAL_09f81d5a_4_k_cu_47dac6b96thrust24THRUST_300001_SM_1000_NS12placeholders2_4E:
	.zero		1
	.type		_ZN34_INTERNAL_09f81d5a_4_k_cu_47dac6b94cuda3std3__45__cpo4cendE,@object
	.size		_ZN34_INTERNAL_09f81d5a_4_k_cu_47dac6b94cuda3std3__45__cpo4cendE,(_ZN34_INTERNAL_09f81d5a_4_k_cu_47dac6b94cuda3std6ranges3__45__cpo4cendE - _ZN34_INTERNAL_09f81d5a_4_k_cu_47dac6b94cuda3std3__45__cpo4cendE)
_ZN34_INTERNAL_09f81d5a_4_k_cu_47dac6b94cuda3std3__45__cpo4cendE:
	.zero		1
	.type		_ZN34_INTERNAL_09f81d5a_4_k_cu_47dac6b94cuda3std6ranges3__45__cpo4cendE,@object
	.size		_ZN34_INTERNAL_09f81d5a_4_k_cu_47dac6b94cuda3std6ranges3__45__cpo4cendE,(_ZN34_INTERNAL_09f81d5a_4_k_cu_47dac6b94cuda3std3__420unreachable_sentinelE - _ZN34_INTERNAL_09f81d5a_4_k_cu_47dac6b94cuda3std6ranges3__45__cpo4cendE)
_ZN34_INTERNAL_09f81d5a_4_k_cu_47dac6b94cuda3std6ranges3__45__cpo4cendE:
	.zero		1
	.type		_ZN34_INTERNAL_09f81d5a_4_k_cu_47dac6b94cuda3std3__420unreachable_sentinelE,@object
	.size		_ZN34_INTERNAL_09f81d5a_4_k_cu_47dac6b94cuda3std3__420unreachable_sentinelE,(_ZN34_INTERNAL_09f81d5a_4_k_cu_47dac6b94cuda3std6ranges3__45__cpo5ssizeE - _ZN34_INTERNAL_09f81d5a_4_k_cu_47dac6b94cuda3std3__420unreachable_sentinelE)
_ZN34_INTERNAL_09f81d5a_4_k_cu_47dac6b94cuda3std3__420unreachable_sentinelE:
	.zero		1
	.type		_ZN34_INTERNAL_09f81d5a_4_k_cu_47dac6b94cuda3std6ranges3__45__cpo5ssizeE,@object
	.size		_ZN34_INTERNAL_09f81d5a_4_k_cu_47dac6b94cuda3std6ranges3__45__cpo5ssizeE,(_ZN34_INTERNAL_09f81d5a_4_k_cu_47dac6b96thrust24THRUST_300001_SM_1000_NS12placeholders2_8E - _ZN34_INTERNAL_09f81d5a_4_k_cu_47dac6b94cuda3std6ranges3__45__cpo5ssizeE)
_ZN34_INTERNAL_09f81d5a_4_k_cu_47dac6b94cuda3std6ranges3__45__cpo5ssizeE:
	.zero		1
	.type		_ZN34_INTERNAL_09f81d5a_4_k_cu_47dac6b96thrust24THRUST_300001_SM_1000_NS12placeholders2_8E,@object
	.size		_ZN34_INTERNAL_09f81d5a_4_k_cu_47dac6b96thrust24THRUST_300001_SM_1000_NS12placeholders2_8E,(_ZN34_INTERNAL_09f81d5a_4_k_cu_47dac6b94cuda3std3__45__cpo5crendE - _ZN34_INTERNAL_09f81d5a_4_k_cu_47dac6b96thrust24THRUST_300001_SM_1000_NS12placeholders2_8E)
_ZN34_INTERNAL_09f81d5a_4_k_cu_47dac6b96thrust24THRUST_300001_SM_1000_NS12placeholders2_8E:
	.zero		1
	.type		_ZN34_INTERNAL_09f81d5a_4_k_cu_47dac6b94cuda3std3__45__cpo5crendE,@object
	.size		_ZN34_INTERNAL_09f81d5a_4_k_cu_47dac6b94cuda3std3__45__cpo5crendE,(_ZN34_INTERNAL_09f81d5a_4_k_cu_47dac6b94cuda3std6ranges3__45__cpo4prevE - _ZN34_INTERNAL_09f81d5a_4_k_cu_47dac6b94cuda3std3__45__cpo5crendE)
_ZN34_INTERNAL_09f81d5a_4_k_cu_47dac6b94cuda3std3__45__cpo5crendE:
	.zero		1
	.type		_ZN34_INTERNAL_09f81d5a_4_k_cu_47dac6b94cuda3std6ranges3__45__cpo4prevE,@object
	.size		_ZN34_INTERNAL_09f81d5a_4_k_cu_47dac6b94cuda3std6ranges3__45__cpo4prevE,(_ZN34_INTERNAL_09f81d5a_4_k_cu_47dac6b94cuda3std6ranges3__45__cpo9iter_moveE - _ZN34_INTERNAL_09f81d5a_4_k_cu_47dac6b94cuda3std6ranges3__45__cpo4prevE)
_ZN34_INTERNAL_09f81d5a_4_k_cu_47dac6b94cuda3std6ranges3__45__cpo4prevE:
	.zero		1
	.type		_ZN34_INTERNAL_09f81d5a_4_k_cu_47dac6b94cuda3std6ranges3__45__cpo9iter_moveE,@object
	.size		_ZN34_INTERNAL_09f81d5a_4_k_cu_47dac6b94cuda3std6ranges3__45__cpo9iter_moveE,(_ZN34_INTERNAL_09f81d5a_4_k_cu_47dac6b96thrust24THRUST_300001_SM_1000_NS6system6detail10sequential3seqE - _ZN34_INTERNAL_09f81d5a_4_k_cu_47dac6b94cuda3std6ranges3__45__cpo9iter_moveE)
_ZN34_INTERNAL_09f81d5a_4_k_cu_47dac6b94cuda3std6ranges3__45__cpo9iter_moveE:
	.zero		1
	.type		_ZN34_INTERNAL_09f81d5a_4_k_cu_47dac6b96thrust24THRUST_300001_SM_1000_NS6system6detail10sequential3seqE,@object
	.size		_ZN34_INTERNAL_09f81d5a_4_k_cu_47dac6b96thrust24THRUST_300001_SM_1000_NS6system6detail10sequential3seqE,(.L_31 - _ZN34_INTERNAL_09f81d5a_4_k_cu_47dac6b96thrust24THRUST_300001_SM_1000_NS6system6detail10sequential3seqE)
_ZN34_INTERNAL_09f81d5a_4_k_cu_47dac6b96thrust24THRUST_300001_SM_1000_NS6system6detail10sequential3seqE:
	.zero		1
.L_31:


//--------------------- .nv.constant0._ZN3cub18CUB_300001_SM_10006detail8for_each13static_kernelINS2_12policy_hub_t12policy_500_tEmN6thrust24THRUST_300001_SM_1000_NS8cuda_cub20__uninitialized_fill7functorINS7_10device_ptrIdEEdEEEEvT0_T1_ --------------------------
	.section	.nv.constant0._ZN3cub18CUB_300001_SM_10006detail8for_each13static_kernelINS2_12policy_hub_t12policy_500_tEmN6thrust24THRUST_300001_SM_1000_NS8cuda_cub20__uninitialized_fill7functorINS7_10device_ptrIdEEdEEEEvT0_T1_,"a",@progbits
	.sectionflags	@""
	.align	4
.nv.constant0._ZN3cub18CUB_300001_SM_10006detail8for_each13static_kernelINS2_12policy_hub_t12policy_500_tEmN6thrust24THRUST_300001_SM_1000_NS8cuda_cub20__uninitialized_fill7functorINS7_10device_ptrIdEEdEEEEvT0_T1_:
	.zero		920


//--------------------- .nv.constant0._ZN3cub18CUB_300001_SM_10006detail11EmptyKernelIvEEvv --------------------------
	.section	.nv.constant0._ZN3cub18CUB_300001_SM_10006detail11EmptyKernelIvEEvv,"a",@progbits
	.sectionflags	@""
	.align	4
.nv.constant0._ZN3cub18CUB_300001_SM_10006detail11EmptyKernelIvEEvv:
	.zero		896


//--------------------- .nv.constant0._Z9matrixMulPdS_S_ii --------------------------
	.section	.nv.constant0._Z9matrixMulPdS_S_ii,"a",@progbits
	.sectionflags	@""
	.align	4
.nv.constant0._Z9matrixMulPdS_S_ii:
	.zero		928


//--------------------- SYMBOLS --------------------------

	.type		.nv.reservedSmem.offset0,@object
	.size		.nv.reservedSmem.offset0,0x4
